// auto-generated by cutlass_sweep.gemm — config: {"arch": "sm_90", "cluster_m": 1, "cluster_n": 1, "dtype": "e4m3", "dtype_b": "e4m3", "layout": "nt", "stages": 0, "tile_k": 32, "tile_m": 192, "tile_n": 128}
#include "cutlass/cutlass.h"
#include "cutlass/gemm/collective/collective_builder.hpp"
#include "cutlass/gemm/device/gemm_universal_adapter.h"
#include "cutlass/gemm/kernel/gemm_universal.hpp"
#include "cutlass/epilogue/collective/collective_builder.hpp"

using ElemA = cutlass::float_e4m3_t;
using ElemB = cutlass::float_e4m3_t;
using ElemCD = cutlass::float_e4m3_t;
using Acc  = float;
using TileShape    = cute::Shape<cute::_192, cute::_128, cute::_32>;
using ClusterShape = cute::Shape<cute::_1, cute::_1, cute::_1>;

using CollectiveEpilogue = typename cutlass::epilogue::collective::CollectiveBuilder<
    cutlass::arch::Sm90, cutlass::arch::OpClassTensorOp,
    TileShape, ClusterShape,
    cutlass::epilogue::collective::EpilogueTileAuto,
    Acc, Acc,
    ElemCD, cutlass::layout::RowMajor, 128 / cutlass::sizeof_bits<ElemCD>::value,
    ElemCD, cutlass::layout::RowMajor, 128 / cutlass::sizeof_bits<ElemCD>::value,
    cutlass::epilogue::collective::EpilogueScheduleAuto
  >::CollectiveOp;

using CollectiveMainloop = typename cutlass::gemm::collective::CollectiveBuilder<
    cutlass::arch::Sm90, cutlass::arch::OpClassTensorOp,
    ElemA, cutlass::layout::RowMajor, 128 / cutlass::sizeof_bits<ElemA>::value,
    ElemB, cutlass::layout::ColumnMajor, 128 / cutlass::sizeof_bits<ElemB>::value,
    Acc,
    TileShape, ClusterShape,
    cutlass::gemm::collective::StageCountAutoCarveout<static_cast<int>(sizeof(typename CollectiveEpilogue::SharedStorage))>,
    cutlass::gemm::collective::KernelScheduleAuto
  >::CollectiveOp;

using GemmKernel = cutlass::gemm::kernel::GemmUniversal<
    cute::Shape<int,int,int,int>,
    CollectiveMainloop,
    CollectiveEpilogue
>;
using Gemm = cutlass::gemm::device::GemmUniversalAdapter<GemmKernel>;

// Force the device kernel symbol into the cubin without needing a host main.
auto* _anchor = &cutlass::device_kernel<GemmKernel>;


// ===== COMPILED SASS (sm_90a) =====

	.target	sm_90a

	.elftype	@"ET_EXEC"


//--------------------- .note.nv.tkinfo           --------------------------
	.section	.note.nv.tkinfo,"",@"SHT_NOTE"
	.sectionflags	@"SHF_NOTE_NV_TKINFO"
	.tkinfo
        /*0018*/ 	.word	0x00000002
        /*0030*/ 	.string	""
        /*0030*/ 	.string	"ptxas"
        /*0030*/ 	.string	"Cuda compilation tools, release 13.0, V13.0.88"
        /*0030*/ 	.string	"Build cuda_13.0.r13.0/compiler.36424714_0"
        /*0030*/ 	.string	"-arch sm_90a -m 64 "



//--------------------- .note.nv.cuinfo           --------------------------
	.section	.note.nv.cuinfo,"",@"SHT_NOTE"
	.sectionflags	@"SHF_NOTE_NV_CUINFO"
        /*0018*/ 	.short	0x0002
        /*001a*/ 	.short	0x005a
        /*001c*/ 	.short	0x0082
	.zero		2


//--------------------- .nv.info                  --------------------------
	.section	.nv.info,"",@"SHT_CUDA_INFO"
	.align	4


	//----- nvinfo : EIATTR_REGCOUNT
	.align		4
        /*0000*/ 	.byte	0x04, 0x2f
        /*0002*/ 	.short	(.L_12 - .L_11)
	.align		4
.L_11:
        /*0004*/ 	.word	index@(_ZN7cutlass13device_kernelINS_4gemm6kernel13GemmUniversalIN4cute5tupleIJiiiiEEENS1_10collective13CollectiveMmaINS1_37MainloopSm90TmaGmmaWarpSpecializedFP8ILi22ENS5_IJNS4_1CILi1EEESB_SB_EEENS1_35KernelTmaWarpSpecializedCooperativeEEENS5_IJNSA_ILi192EEENSA_ILi128EEENSA_ILi32EEEEEENS_12float_e4m3_tENS5_IJlSB_lEEESJ_SK_NS4_8TiledMMAINS4_8MMA_AtomIJNS4_4SM904GMMA31MMA_64x128x32_F32E4M3E4M3_SS_TNILNSO_7ScaleInE1ELSQ_1EEEEEENS4_6LayoutINS5_IJNSA_ILi2EEESB_SB_EEENS5_IJSB_NSA_ILi0EEESW_EEEEENS5_IJNS4_10UnderscoreESZ_SZ_EEEEENS4_13SM90_TMA_LOADENS4_14ComposedLayoutINS4_7SwizzleILi1ELi4ELi3EEENS4_18smem_ptr_flag_bitsILi8EEENST_INS5_IJNSA_ILi8EEESH_EEENS5_IJSH_SB_EEEEEEEvNS4_8identityES12_S1C_vS1D_EENS_8epilogue10collective6detail29Sm90TmaWarpSpecializedAdapterINS1G_15DefaultEpilogueISJ_SK_SK_NS1F_6thread17LinearCombinationISJ_Li1EffLNS1K_9ScaleType4KindE0ELNS_15FloatRoundStyleE2ESJ_EENS1_15EpilogueDefaultEEEEEvvEEEEvNT_6ParamsE)
        /*0008*/ 	.word	0x000000a8


	//----- nvinfo : EIATTR_FRAME_SIZE
	.align		4
.L_12:
        /*000c*/ 	.byte	0x04, 0x11
        /*000e*/ 	.short	(.L_14 - .L_13)
	.align		4
.L_13:
        /*0010*/ 	.word	index@(_ZN7cutlass13device_kernelINS_4gemm6kernel13GemmUniversalIN4cute5tupleIJiiiiEEENS1_10collective13CollectiveMmaINS1_37MainloopSm90TmaGmmaWarpSpecializedFP8ILi22ENS5_IJNS4_1CILi1EEESB_SB_EEENS1_35KernelTmaWarpSpecializedCooperativeEEENS5_IJNSA_ILi192EEENSA_ILi128EEENSA_ILi32EEEEEENS_12float_e4m3_tENS5_IJlSB_lEEESJ_SK_NS4_8TiledMMAINS4_8MMA_AtomIJNS4_4SM904GMMA31MMA_64x128x32_F32E4M3E4M3_SS_TNILNSO_7ScaleInE1ELSQ_1EEEEEENS4_6LayoutINS5_IJNSA_ILi2EEESB_SB_EEENS5_IJSB_NSA_ILi0EEESW_EEEEENS5_IJNS4_10UnderscoreESZ_SZ_EEEEENS4_13SM90_TMA_LOADENS4_14ComposedLayoutINS4_7SwizzleILi1ELi4ELi3EEENS4_18smem_ptr_flag_bitsILi8EEENST_INS5_IJNSA_ILi8EEESH_EEENS5_IJSH_SB_EEEEEEEvNS4_8identityES12_S1C_vS1D_EENS_8epilogue10collective6detail29Sm90TmaWarpSpecializedAdapterINS1G_15DefaultEpilogueISJ_SK_SK_NS1F_6thread17LinearCombinationISJ_Li1EffLNS1K_9ScaleType4KindE0ELNS_15FloatRoundStyleE2ESJ_EENS1_15EpilogueDefaultEEEEEvvEEEEvNT_6ParamsE)
        /*0014*/ 	.word	0x00000100


	//----- nvinfo : EIATTR_MIN_STACK_SIZE
	.align		4
.L_14:
        /*0018*/ 	.byte	0x04, 0x12
        /*001a*/ 	.short	(.L_16 - .L_15)
	.align		4
.L_15:
        /*001c*/ 	.word	index@(_ZN7cutlass13device_kernelINS_4gemm6kernel13GemmUniversalIN4cute5tupleIJiiiiEEENS1_10collective13CollectiveMmaINS1_37MainloopSm90TmaGmmaWarpSpecializedFP8ILi22ENS5_IJNS4_1CILi1EEESB_SB_EEENS1_35KernelTmaWarpSpecializedCooperativeEEENS5_IJNSA_ILi192EEENSA_ILi128EEENSA_ILi32EEEEEENS_12float_e4m3_tENS5_IJlSB_lEEESJ_SK_NS4_8TiledMMAINS4_8MMA_AtomIJNS4_4SM904GMMA31MMA_64x128x32_F32E4M3E4M3_SS_TNILNSO_7ScaleInE1ELSQ_1EEEEEENS4_6LayoutINS5_IJNSA_ILi2EEESB_SB_EEENS5_IJSB_NSA_ILi0EEESW_EEEEENS5_IJNS4_10UnderscoreESZ_SZ_EEEEENS4_13SM90_TMA_LOADENS4_14ComposedLayoutINS4_7SwizzleILi1ELi4ELi3EEENS4_18smem_ptr_flag_bitsILi8EEENST_INS5_IJNSA_ILi8EEESH_EEENS5_IJSH_SB_EEEEEEEvNS4_8identityES12_S1C_vS1D_EENS_8epilogue10collective6detail29Sm90TmaWarpSpecializedAdapterINS1G_15DefaultEpilogueISJ_SK_SK_NS1F_6thread17LinearCombinationISJ_Li1EffLNS1K_9ScaleType4KindE0ELNS_15FloatRoundStyleE2ESJ_EENS1_15EpilogueDefaultEEEEEvvEEEEvNT_6ParamsE)
        /*0020*/ 	.word	0x00000100
.L_16:


//--------------------- .nv.compat                --------------------------
	.section	.nv.compat,"",@"SHT_CUDA_COMPAT_INFO"
	.align	4
        /*0000*/ 	.byte	0x02, 0x09, 0x01, 0x00, 0x02, 0x02, 0x04, 0x00, 0x02, 0x05, 0x05, 0x00, 0x03, 0x07, 0x01, 0x01
        /*0010*/ 	.byte	0x02, 0x03, 0x01, 0x00, 0x02, 0x06, 0x01, 0x00, 0x04, 0x0b, 0x08, 0x00, 0x00, 0x00, 0x00, 0x00
        /*0020*/ 	.byte	0x00, 0x00, 0x00, 0x00


//--------------------- .nv.info._ZN7cutlass13device_kernelINS_4gemm6kernel13GemmUniversalIN4cute5tupleIJiiiiEEENS1_10collective13CollectiveMmaINS1_37MainloopSm90TmaGmmaWarpSpecializedFP8ILi22ENS5_IJNS4_1CILi1EEESB_SB_EEENS1_35KernelTmaWarpSpecializedCooperativeEEENS5_IJNSA_ILi192EEENSA_ILi128EEENSA_ILi32EEEEEENS_12float_e4m3_tENS5_IJlSB_lEEESJ_SK_NS4_8TiledMMAINS4_8MMA_AtomIJNS4_4SM904GMMA31MMA_64x128x32_F32E4M3E4M3_SS_TNILNSO_7ScaleInE1ELSQ_1EEEEEENS4_6LayoutINS5_IJNSA_ILi2EEESB_SB_EEENS5_IJSB_NSA_ILi0EEESW_EEEEENS5_IJNS4_10UnderscoreESZ_SZ_EEEEENS4_13SM90_TMA_LOADENS4_14ComposedLayoutINS4_7SwizzleILi1ELi4ELi3EEENS4_18smem_ptr_flag_bitsILi8EEENST_INS5_IJNSA_ILi8EEESH_EEENS5_IJSH_SB_EEEEEEEvNS4_8identityES12_S1C_vS1D_EENS_8epilogue10collective6detail29Sm90TmaWarpSpecializedAdapterINS1G_15DefaultEpilogueISJ_SK_SK_NS1F_6thread17LinearCombinationISJ_Li1EffLNS1K_9ScaleType4KindE0ELNS_15FloatRoundStyleE2ESJ_EENS1_15EpilogueDefaultEEEEEvvEEEEvNT_6ParamsE --------------------------
	.section	.nv.info._ZN7cutlass13device_kernelINS_4gemm6kernel13GemmUniversalIN4cute5tupleIJiiiiEEENS1_10collective13CollectiveMmaINS1_37MainloopSm90TmaGmmaWarpSpecializedFP8ILi22ENS5_IJNS4_1CILi1EEESB_SB_EEENS1_35KernelTmaWarpSpecializedCooperativeEEENS5_IJNSA_ILi192EEENSA_ILi128EEENSA_ILi32EEEEEENS_12float_e4m3_tENS5_IJlSB_lEEESJ_SK_NS4_8TiledMMAINS4_8MMA_AtomIJNS4_4SM904GMMA31MMA_64x128x32_F32E4M3E4M3_SS_TNILNSO_7ScaleInE1ELSQ_1EEEEEENS4_6LayoutINS5_IJNSA_ILi2EEESB_SB_EEENS5_IJSB_NSA_ILi0EEESW_EEEEENS5_IJNS4_10UnderscoreESZ_SZ_EEEEENS4_13SM90_TMA_LOADENS4_14ComposedLayoutINS4_7SwizzleILi1ELi4ELi3EEENS4_18smem_ptr_flag_bitsILi8EEENST_INS5_IJNSA_ILi8EEESH_EEENS5_IJSH_SB_EEEEEEEvNS4_8identityES12_S1C_vS1D_EENS_8epilogue10collective6detail29Sm90TmaWarpSpecializedAdapterINS1G_15DefaultEpilogueISJ_SK_SK_NS1F_6thread17LinearCombinationISJ_Li1EffLNS1K_9ScaleType4KindE0ELNS_15FloatRoundStyleE2ESJ_EENS1_15EpilogueDefaultEEEEEvvEEEEvNT_6ParamsE,"",@"SHT_CUDA_INFO"
	.sectionflags	@""
	.align	4


	//----- nvinfo : EIATTR_CUDA_API_VERSION
	.align		4
        /*0000*/ 	.byte	0x04, 0x37
        /*0002*/ 	.short	(.L_18 - .L_17)
.L_17:
        /*0004*/ 	.word	0x00000082


	//----- nvinfo : EIATTR_KPARAM_INFO
	.align		4
.L_18:
        /*0008*/ 	.byte	0x04, 0x17
        /*000a*/ 	.short	(.L_20 - .L_19)
.L_19:
        /*000c*/ 	.word	0x00000000
        /*0010*/ 	.short	0x0000
        /*0012*/ 	.short	0x0070
        /*0014*/ 	.byte	0x00, 0xf0, 0x01, 0x10


	//----- nvinfo : EIATTR_SPARSE_MMA_MASK
	.align		4
.L_20:
        /*0018*/ 	.byte	0x03, 0x50
        /*001a*/ 	.short	0x0000


	//----- nvinfo : EIATTR_MAXREG_COUNT
	.align		4
        /*001c*/ 	.byte	0x03, 0x1b
        /*001e*/ 	.short	0x00a8


	//----- nvinfo : EIATTR_NUM_BARRIERS
	.align		4
        /*0020*/ 	.byte	0x02, 0x4c
        /*0022*/ 	.byte	0x01
	.zero		1


	//----- nvinfo : EIATTR_ANNOTATIONS
	.align		4
        /*0024*/ 	.byte	0x04, 0x55
        /*0026*/ 	.short	(.L_22 - .L_21)


	//   ....[0]....
.L_21:
        /*0028*/ 	.word	0x00000001
        /*002c*/ 	.byte	0x00, 0x08, 0x00, 0x00, 0x01, 0x00, 0x00, 0x00, 0x20, 0x08, 0x00, 0x00, 0x01, 0x00, 0x00, 0x00
        /* <DEDUP_REMOVED lines=192> */
        /*0c3c*/ 	.byte	0xd0, 0x0d, 0x01, 0x00


	//----- nvinfo : EIATTR_MERCURY_ISA_VERSION
	.align		4
.L_22:
        /*0c40*/ 	.byte	0x03, 0x5f
        /*0c42*/ 	.short	0x0101


	//----- nvinfo : EIATTR_INT_WARP_WIDE_INSTR_OFFSETS
	.align		4
        /*0c44*/ 	.byte	0x04, 0x31
        /*0c46*/ 	.short	(.L_24 - .L_23)


	//   ....[0]....
.L_23:
        /*0c48*/ 	.word	0x000006d0


	//   ....[1]....
        /*0c4c*/ 	.word	0x000006e0


	//   ....[2]....
        /*0c50*/ 	.word	0x00000810


	//----- nvinfo : EIATTR_COOP_GROUP_MASK_REGIDS
	.align		4
.L_24:
        /*0c54*/ 	.byte	0x04, 0x29
        /*0c56*/ 	.short	(.L_26 - .L_25)


	//   ....[0]....
.L_25:
        /*0c58*/ 	.word	0xffffffff


	//   ....[1]....
        /*0c5c*/ 	.word	0xffffffff


	//   ....[2]....
        /*0c60*/ 	.word	0xffffffff


	//   ....[3]....
        /*0c64*/ 	.word	0xffffffff


	//   ....[4]....
        /*0c68*/ 	.word	0xffffffff


	//----- nvinfo : EIATTR_COOP_GROUP_INSTR_OFFSETS
	.align		4
.L_26:
        /*0c6c*/ 	.byte	0x04, 0x28
        /*0c6e*/ 	.short	(.L_28 - .L_27)


	//   ....[0]....
.L_27:
        /*0c70*/ 	.word	0x00000070


	//   ....[1]....
        /*0c74*/ 	.word	0x00000080


	//   ....[2]....
        /*0c78*/ 	.word	0x000001a0


	//   ....[3]....
        /*0c7c*/ 	.word	0x00000620


	//   ....[4]....
        /*0c80*/ 	.word	0x00001560


	//----- nvinfo : EIATTR_REG_RECONFIG
	.align		4
.L_28:
        /*0c84*/ 	.byte	0x01, 0x54
	.zero		2


	//----- nvinfo : EIATTR_MBARRIER_INSTR_OFFSETS
	.align		4
        /*0c88*/ 	.byte	0x04, 0x39
        /*0c8a*/ 	.short	(.L_30 - .L_29)


	//   ....[0]....
.L_29:
        /*0c8c*/ 	.word	0x00000340
        /*0c90*/ 	.word	0x000000ff
        /*0c94*/ 	.word	0x00000000
        /*0c98*/ 	.short	0x0100
        /*0c9a*/ 	.byte	0x09
	.zero		1


	//   ....[1]....
        /*0c9c*/ 	.word	0x00000350
        /*0ca0*/ 	.word	0x000000ff
        /*0ca4*/ 	.word	0x000000b0
        /*0ca8*/ 	.short	0x0100
        /*0caa*/ 	.byte	0x09
	.zero		1


	//   ....[2]....
        /*0cac*/ 	.word	0x00000360
        /*0cb0*/ 	.word	0x000000ff
        /*0cb4*/ 	.word	0x00000008
        /*0cb8*/ 	.short	0x0100
        /*0cba*/ 	.byte	0x09
	.zero		1


	//   ....[3]....
        /*0cbc*/ 	.word	0x00000370
        /*0cc0*/ 	.word	0x000000ff
        /*0cc4*/ 	.word	0x000000b8
        /*0cc8*/ 	.short	0x0100
        /*0cca*/ 	.byte	0x09
	.zero		1


	//   ....[4]....
        /*0ccc*/ 	.word	0x00000380
        /*0cd0*/ 	.word	0x000000ff
        /*0cd4*/ 	.word	0x00000010
        /*0cd8*/ 	.short	0x0100
        /*0cda*/ 	.byte	0x09
	.zero		1


	//   ....[5]....
        /*0cdc*/ 	.word	0x00000390
        /*0ce0*/ 	.word	0x000000ff
        /*0ce4*/ 	.word	0x000000c0
        /*0ce8*/ 	.short	0x0100
        /*0cea*/ 	.byte	0x09
	.zero		1


	//   ....[6]....
        /*0cec*/ 	.word	0x000003a0
        /*0cf0*/ 	.word	0x000000ff
        /*0cf4*/ 	.word	0x00000018
        /*0cf8*/ 	.short	0x0100
        /*0cfa*/ 	.byte	0x09
	.zero		1


	//   ....[7]....
        /*0cfc*/ 	.word	0x000003b0
        /*0d00*/ 	.word	0x000000ff
        /*0d04*/ 	.word	0x000000c8
        /*0d08*/ 	.short	0x0100
        /*0d0a*/ 	.byte	0x09
	.zero		1


	//   ....[8]....
        /*0d0c*/ 	.word	0x000003c0
        /*0d10*/ 	.word	0x000000ff
        /*0d14*/ 	.word	0x00000020
        /*0d18*/ 	.short	0x0100
        /*0d1a*/ 	.byte	0x09
	.zero		1


	//   ....[9]....
        /*0d1c*/ 	.word	0x000003d0
        /*0d20*/ 	.word	0x000000ff
        /*0d24*/ 	.word	0x000000d0
        /*0d28*/ 	.short	0x0100
        /*0d2a*/ 	.byte	0x09
	.zero		1


	//   ....[10]....
        /*0d2c*/ 	.word	0x000003e0
        /*0d30*/ 	.word	0x000000ff
        /*0d34*/ 	.word	0x00000028
        /*0d38*/ 	.short	0x0100
        /*0d3a*/ 	.byte	0x09
	.zero		1


	//   ....[11]....
        /*0d3c*/ 	.word	0x000003f0
        /*0d40*/ 	.word	0x000000ff
        /*0d44*/ 	.word	0x000000d8
        /*0d48*/ 	.short	0x0100
        /*0d4a*/ 	.byte	0x09
	.zero		1


	//   ....[12]....
        /*0d4c*/ 	.word	0x00000400
        /*0d50*/ 	.word	0x000000ff
        /*0d54*/ 	.word	0x00000030
        /*0d58*/ 	.short	0x0100
        /*0d5a*/ 	.byte	0x09
	.zero		1


	//   ....[13]....
        /*0d5c*/ 	.word	0x00000410
        /*0d60*/ 	.word	0x000000ff
        /*0d64*/ 	.word	0x000000e0
        /*0d68*/ 	.short	0x0100
        /*0d6a*/ 	.byte	0x09
	.zero		1


	//   ....[14]....
        /*0d6c*/ 	.word	0x00000420
        /*0d70*/ 	.word	0x000000ff
        /*0d74*/ 	.word	0x00000038
        /*0d78*/ 	.short	0x0100
        /*0d7a*/ 	.byte	0x09
	.zero		1


	//   ....[15]....
        /*0d7c*/ 	.word	0x00000430
        /*0d80*/ 	.word	0x000000ff
        /*0d84*/ 	.word	0x000000e8
        /*0d88*/ 	.short	0x0100
        /*0d8a*/ 	.byte	0x09
	.zero		1


	//   ....[16]....
        /*0d8c*/ 	.word	0x00000440
        /*0d90*/ 	.word	0x000000ff
        /*0d94*/ 	.word	0x00000040
        /*0d98*/ 	.short	0x0100
        /*0d9a*/ 	.byte	0x09
	.zero		1


	//   ....[17]....
        /*0d9c*/ 	.word	0x00000450
        /*0da0*/ 	.word	0x000000ff
        /*0da4*/ 	.word	0x000000f0
        /*0da8*/ 	.short	0x0100
        /*0daa*/ 	.byte	0x09
	.zero		1


	//   ....[18]....
        /*0dac*/ 	.word	0x00000460
        /*0db0*/ 	.word	0x000000ff
        /*0db4*/ 	.word	0x00000048
        /*0db8*/ 	.short	0x0100
        /*0dba*/ 	.byte	0x09
	.zero		1


	//   ....[19]....
        /*0dbc*/ 	.word	0x00000470
        /*0dc0*/ 	.word	0x000000ff
        /*0dc4*/ 	.word	0x000000f8
        /*0dc8*/ 	.short	0x0100
        /*0dca*/ 	.byte	0x09
	.zero		1


	//   ....[20]....
        /*0dcc*/ 	.word	0x00000480
        /*0dd0*/ 	.word	0x000000ff
        /*0dd4*/ 	.word	0x00000050
        /*0dd8*/ 	.short	0x0100
        /*0dda*/ 	.byte	0x09
	.zero		1


	//   ....[21]....
        /*0ddc*/ 	.word	0x00000490
        /*0de0*/ 	.word	0x000000ff
        /*0de4*/ 	.word	0x00000100
        /*0de8*/ 	.short	0x0100
        /*0dea*/ 	.byte	0x09
	.zero		1


	//   ....[22]....
        /*0dec*/ 	.word	0x000004a0
        /*0df0*/ 	.word	0x000000ff
        /*0df4*/ 	.word	0x00000058
        /*0df8*/ 	.short	0x0100
        /*0dfa*/ 	.byte	0x09
	.zero		1


	//   ....[23]....
        /*0dfc*/ 	.word	0x000004b0
        /*0e00*/ 	.word	0x000000ff
        /*0e04*/ 	.word	0x00000108
        /*0e08*/ 	.short	0x0100
        /*0e0a*/ 	.byte	0x09
	.zero		1


	//   ....[24]....
        /*0e0c*/ 	.word	0x000004c0
        /*0e10*/ 	.word	0x000000ff
        /*0e14*/ 	.word	0x00000060
        /*0e18*/ 	.short	0x0100
        /*0e1a*/ 	.byte	0x09
	.zero		1


	//   ....[25]....
        /*0e1c*/ 	.word	0x000004d0
        /*0e20*/ 	.word	0x000000ff
        /*0e24*/ 	.word	0x00000110
        /*0e28*/ 	.short	0x0100
        /*0e2a*/ 	.byte	0x09
	.zero		1


	//   ....[26]....
        /*0e2c*/ 	.word	0x000004e0
        /*0e30*/ 	.word	0x000000ff
        /*0e34*/ 	.word	0x00000068
        /*0e38*/ 	.short	0x0100
        /*0e3a*/ 	.byte	0x09
	.zero		1


	//   ....[27]....
        /*0e3c*/ 	.word	0x000004f0
        /*0e40*/ 	.word	0x000000ff
        /*0e44*/ 	.word	0x00000118
        /*0e48*/ 	.short	0x0100
        /*0e4a*/ 	.byte	0x09
	.zero		1


	//   ....[28]....
        /*0e4c*/ 	.word	0x00000500
        /*0e50*/ 	.word	0x000000ff
        /*0e54*/ 	.word	0x00000070
        /*0e58*/ 	.short	0x0100
        /*0e5a*/ 	.byte	0x09
	.zero		1


	//   ....[29]....
        /*0e5c*/ 	.word	0x00000510
        /*0e60*/ 	.word	0x000000ff
        /*0e64*/ 	.word	0x00000120
        /*0e68*/ 	.short	0x0100
        /*0e6a*/ 	.byte	0x09
	.zero		1


	//   ....[30]....
        /*0e6c*/ 	.word	0x00000520
        /*0e70*/ 	.word	0x000000ff
        /*0e74*/ 	.word	0x00000078
        /*0e78*/ 	.short	0x0100
        /*0e7a*/ 	.byte	0x09
	.zero		1


	//   ....[31]....
        /*0e7c*/ 	.word	0x00000530
        /*0e80*/ 	.word	0x000000ff
        /*0e84*/ 	.word	0x00000128
        /*0e88*/ 	.short	0x0100
        /*0e8a*/ 	.byte	0x09
	.zero		1


	//   ....[32]....
        /*0e8c*/ 	.word	0x00000540
        /*0e90*/ 	.word	0x000000ff
        /*0e94*/ 	.word	0x00000080
        /*0e98*/ 	.short	0x0100
        /*0e9a*/ 	.byte	0x09
	.zero		1


	//   ....[33]....
        /*0e9c*/ 	.word	0x00000550
        /*0ea0*/ 	.word	0x000000ff
        /*0ea4*/ 	.word	0x00000130
        /*0ea8*/ 	.short	0x0100
        /*0eaa*/ 	.byte	0x09
	.zero		1


	//   ....[34]....
        /*0eac*/ 	.word	0x00000560
        /*0eb0*/ 	.word	0x000000ff
        /*0eb4*/ 	.word	0x00000088
        /*0eb8*/ 	.short	0x0100
        /*0eba*/ 	.byte	0x09
	.zero		1


	//   ....[35]....
        /*0ebc*/ 	.word	0x00000570
        /*0ec0*/ 	.word	0x000000ff
        /*0ec4*/ 	.word	0x00000138
        /*0ec8*/ 	.short	0x0100
        /*0eca*/ 	.byte	0x09
	.zero		1


	//   ....[36]....
        /*0ecc*/ 	.word	0x00000580
        /*0ed0*/ 	.word	0x000000ff
        /*0ed4*/ 	.word	0x00000090
        /*0ed8*/ 	.short	0x0100
        /*0eda*/ 	.byte	0x09
	.zero		1


	//   ....[37]....
        /*0edc*/ 	.word	0x00000590
        /*0ee0*/ 	.word	0x000000ff
        /*0ee4*/ 	.word	0x00000140
        /*0ee8*/ 	.short	0x0100
        /*0eea*/ 	.byte	0x09
	.zero		1


	//   ....[38]....
        /*0eec*/ 	.word	0x000005a0
        /*0ef0*/ 	.word	0x000000ff
        /*0ef4*/ 	.word	0x00000098
        /*0ef8*/ 	.short	0x0100
        /*0efa*/ 	.byte	0x09
	.zero		1


	//   ....[39]....
        /*0efc*/ 	.word	0x000005b0
        /*0f00*/ 	.word	0x000000ff
        /*0f04*/ 	.word	0x00000148
        /*0f08*/ 	.short	0x0100
        /*0f0a*/ 	.byte	0x09
	.zero		1


	//   ....[40]....
        /*0f0c*/ 	.word	0x000005c0
        /*0f10*/ 	.word	0x000000ff
        /*0f14*/ 	.word	0x000000a0
        /*0f18*/ 	.short	0x0100
        /*0f1a*/ 	.byte	0x09
	.zero		1


	//   ....[41]....
        /*0f1c*/ 	.word	0x000005d0
        /*0f20*/ 	.word	0x000000ff
        /*0f24*/ 	.word	0x00000150
        /*0f28*/ 	.short	0x0100
        /*0f2a*/ 	.byte	0x09
	.zero		1


	//   ....[42]....
        /*0f2c*/ 	.word	0x000005e0
        /*0f30*/ 	.word	0x000000ff
        /*0f34*/ 	.word	0x000000a8
        /*0f38*/ 	.short	0x0100
        /*0f3a*/ 	.byte	0x09
	.zero		1


	//   ....[43]....
        /*0f3c*/ 	.word	0x000005f0
        /*0f40*/ 	.word	0x000000ff
        /*0f44*/ 	.word	0x00000158
        /*0f48*/ 	.short	0x0100
        /*0f4a*/ 	.byte	0x09
	.zero		1


	//   ....[44]....
        /*0f4c*/ 	.word	0x00000840
        /*0f50*/ 	.word	0x000000ff
        /*0f54*/ 	.word	0x00000170
        /*0f58*/ 	.short	0x0100
        /*0f5a*/ 	.byte	0x06
	.zero		1


	//   ....[45]....
        /*0f5c*/ 	.word	0x00000850
        /*0f60*/ 	.word	0x000000ff
        /*0f64*/ 	.word	0x00000178
        /*0f68*/ 	.short	0x0100
        /*0f6a*/ 	.byte	0x06
	.zero		1


	//   ....[46]....
        /*0f6c*/ 	.word	0x00001d70
        /*0f70*/ 	.word	0x000000ff
        /*0f74*/ 	.word	0x00000000
        /*0f78*/ 	.short	0x010a
        /*0f7a*/ 	.byte	0x07
	.zero		1


	//   ....[47]....
        /*0f7c*/ 	.word	0x00001dd0
        /*0f80*/ 	.word	0x000000ff
        /*0f84*/ 	.word	0x00000000
        /*0f88*/ 	.short	0x010a
        /*0f8a*/ 	.byte	0x07
	.zero		1


	//   ....[48]....
        /*0f8c*/ 	.word	0x00002fa0
        /*0f90*/ 	.word	0x000000ff
        /*0f94*/ 	.word	0x00000000
        /*0f98*/ 	.short	0x010a
        /*0f9a*/ 	.byte	0x09
	.zero		1


	//   ....[49]....
        /*0f9c*/ 	.word	0x00002fe0
        /*0fa0*/ 	.word	0x000000ff
        /*0fa4*/ 	.word	0x00000000
        /*0fa8*/ 	.short	0x010a
        /*0faa*/ 	.byte	0x09
	.zero		1


	//   ....[50]....
        /*0fac*/ 	.word	0x00003fe0
        /*0fb0*/ 	.word	0x000000ff
        /*0fb4*/ 	.word	0x00000000
        /*0fb8*/ 	.short	0x0101
        /*0fba*/ 	.byte	0x08
	.zero		1


	//   ....[51]....
        /*0fbc*/ 	.word	0x000051b0
        /*0fc0*/ 	.word	0x000000ff
        /*0fc4*/ 	.word	0x00000000
        /*0fc8*/ 	.short	0x0101
        /*0fca*/ 	.byte	0x08
	.zero		1


	//   ....[52]....
        /*0fcc*/ 	.word	0x0000f5d0
        /*0fd0*/ 	.word	0x0000000d
        /*0fd4*/ 	.word	0x000000b0
        /*0fd8*/ 	.short	0x010a
        /*0fda*/ 	.byte	0x3f
	.zero		1


	//   ....[53]....
        /*0fdc*/ 	.word	0x0000f990
        /*0fe0*/ 	.word	0x00000004
        /*0fe4*/ 	.word	0x00000178
        /*0fe8*/ 	.short	0x0101
        /*0fea*/ 	.byte	0x3f
	.zero		1


	//   ....[54]....
        /*0fec*/ 	.word	0x00010100
        /*0ff0*/ 	.word	0x00000007
        /*0ff4*/ 	.word	0x00000000
        /*0ff8*/ 	.short	0x010a
        /*0ffa*/ 	.byte	0x3f
	.zero		1


	//   ....[55]....
        /*0ffc*/ 	.word	0x00010180
        /*1000*/ 	.word	0x00000009
        /*1004*/ 	.word	0x00000000
        /*1008*/ 	.short	0x010a
        /*100a*/ 	.byte	0x3f
	.zero		1


	//   ....[56]....
        /*100c*/ 	.word	0x00010210
        /*1010*/ 	.word	0x00000006
        /*1014*/ 	.word	0x00000000
        /*1018*/ 	.short	0x010a
        /*101a*/ 	.byte	0x3f
	.zero		1


	//   ....[57]....
        /*101c*/ 	.word	0x000102a0
        /*1020*/ 	.word	0x00000009
        /*1024*/ 	.word	0x00000000
        /*1028*/ 	.short	0x010a
        /*102a*/ 	.byte	0x3f
	.zero		1


	//   ....[58]....
        /*102c*/ 	.word	0x00010330
        /*1030*/ 	.word	0x00000006
        /*1034*/ 	.word	0x00000000
        /*1038*/ 	.short	0x010a
        /*103a*/ 	.byte	0x3f
	.zero		1


	//   ....[59]....
        /*103c*/ 	.word	0x000103c0
        /*1040*/ 	.word	0x00000009
        /*1044*/ 	.word	0x00000000
        /*1048*/ 	.short	0x010a
        /*104a*/ 	.byte	0x3f
	.zero		1


	//   ....[60]....
        /*104c*/ 	.word	0x00010450
        /*1050*/ 	.word	0x00000006
        /*1054*/ 	.word	0x00000000
        /*1058*/ 	.short	0x010a
        /*105a*/ 	.byte	0x3f
	.zero		1


	//   ....[61]....
        /*105c*/ 	.word	0x000104e0
        /*1060*/ 	.word	0x00000009
        /*1064*/ 	.word	0x00000000
        /*1068*/ 	.short	0x010a
        /*106a*/ 	.byte	0x3f
	.zero		1


	//   ....[62]....
        /*106c*/ 	.word	0x00010570
        /*1070*/ 	.word	0x00000006
        /*1074*/ 	.word	0x00000000
        /*1078*/ 	.short	0x010a
        /*107a*/ 	.byte	0x3f
	.zero		1


	//   ....[63]....
        /*107c*/ 	.word	0x00010600
        /*1080*/ 	.word	0x00000009
        /*1084*/ 	.word	0x00000000
        /*1088*/ 	.short	0x010a
        /*108a*/ 	.byte	0x3f
	.zero		1


	//   ....[64]....
        /*108c*/ 	.word	0x00010690
        /*1090*/ 	.word	0x00000006
        /*1094*/ 	.word	0x00000000
        /*1098*/ 	.short	0x010a
        /*109a*/ 	.byte	0x3f
	.zero		1


	//   ....[65]....
        /*109c*/ 	.word	0x00010720
        /*10a0*/ 	.word	0x00000009
        /*10a4*/ 	.word	0x00000000
        /*10a8*/ 	.short	0x010a
        /*10aa*/ 	.byte	0x3f
	.zero		1


	//   ....[66]....
        /*10ac*/ 	.word	0x000107b0
        /*10b0*/ 	.word	0x00000006
        /*10b4*/ 	.word	0x00000000
        /*10b8*/ 	.short	0x010a
        /*10ba*/ 	.byte	0x3f
	.zero		1


	//   ....[67]....
        /*10bc*/ 	.word	0x00010840
        /*10c0*/ 	.word	0x00000009
        /*10c4*/ 	.word	0x00000000
        /*10c8*/ 	.short	0x010a
        /*10ca*/ 	.byte	0x3f
	.zero		1


	//   ....[68]....
        /*10cc*/ 	.word	0x000108d0
        /*10d0*/ 	.word	0x00000006
        /*10d4*/ 	.word	0x00000000
        /*10d8*/ 	.short	0x010a
        /*10da*/ 	.byte	0x3f
	.zero		1


	//   ....[69]....
        /*10dc*/ 	.word	0x00010960
        /*10e0*/ 	.word	0x00000009
        /*10e4*/ 	.word	0x00000000
        /*10e8*/ 	.short	0x010a
        /*10ea*/ 	.byte	0x3f
	.zero		1


	//   ....[70]....
        /*10ec*/ 	.word	0x000109f0
        /*10f0*/ 	.word	0x00000006
        /*10f4*/ 	.word	0x00000000
        /*10f8*/ 	.short	0x010a
        /*10fa*/ 	.byte	0x3f
	.zero		1


	//   ....[71]....
        /*10fc*/ 	.word	0x00010a80
        /*1100*/ 	.word	0x00000009
        /*1104*/ 	.word	0x00000000
        /*1108*/ 	.short	0x010a
        /*110a*/ 	.byte	0x3f
	.zero		1


	//   ....[72]....
        /*110c*/ 	.word	0x00010b10
        /*1110*/ 	.word	0x00000006
        /*1114*/ 	.word	0x00000000
        /*1118*/ 	.short	0x010a
        /*111a*/ 	.byte	0x3f
	.zero		1


	//   ....[73]....
        /*111c*/ 	.word	0x00010ba0
        /*1120*/ 	.word	0x00000009
        /*1124*/ 	.word	0x00000000
        /*1128*/ 	.short	0x010a
        /*112a*/ 	.byte	0x3f
	.zero		1


	//   ....[74]....
        /*112c*/ 	.word	0x00010c30
        /*1130*/ 	.word	0x00000006
        /*1134*/ 	.word	0x00000000
        /*1138*/ 	.short	0x010a
        /*113a*/ 	.byte	0x3f
	.zero		1


	//   ....[75]....
        /*113c*/ 	.word	0x00010cc0
        /*1140*/ 	.word	0x00000003
        /*1144*/ 	.word	0x00000000
        /*1148*/ 	.short	0x010a
        /*114a*/ 	.byte	0x3f
	.zero		1


	//   ....[76]....
        /*114c*/ 	.word	0x00010d30
        /*1150*/ 	.word	0x00000003
        /*1154*/ 	.word	0x00000000
        /*1158*/ 	.short	0x010a
        /*115a*/ 	.byte	0x3f
	.zero		1


	//   ....[77]....
        /*115c*/ 	.word	0x00010da0
        /*1160*/ 	.word	0x00000000
        /*1164*/ 	.word	0x00000000
        /*1168*/ 	.short	0x010a
        /*116a*/ 	.byte	0x3f
	.zero		1


	//   ....[78]....
        /*116c*/ 	.word	0x00010e80
        /*1170*/ 	.word	0x0000000d
        /*1174*/ 	.word	0x000000b0
        /*1178*/ 	.short	0x010a
        /*117a*/ 	.byte	0x3f
	.zero		1


	//   ....[79]....
        /*117c*/ 	.word	0x00010f60
        /*1180*/ 	.word	0x00000007
        /*1184*/ 	.word	0x00000000
        /*1188*/ 	.short	0x010a
        /*118a*/ 	.byte	0x3f
	.zero		1


	//   ....[80]....
        /*118c*/ 	.word	0x00010fb0
        /*1190*/ 	.word	0x00000009
        /*1194*/ 	.word	0x00000000
        /*1198*/ 	.short	0x010a
        /*119a*/ 	.byte	0x3f
	.zero		1


	//   ....[81]....
        /*119c*/ 	.word	0x00011000
        /*11a0*/ 	.word	0x00000006
        /*11a4*/ 	.word	0x00000000
        /*11a8*/ 	.short	0x010a
        /*11aa*/ 	.byte	0x3f
	.zero		1


	//   ....[82]....
        /*11ac*/ 	.word	0x00011050
        /*11b0*/ 	.word	0x00000009
        /*11b4*/ 	.word	0x00000000
        /*11b8*/ 	.short	0x010a
        /*11ba*/ 	.byte	0x3f
	.zero		1


	//   ....[83]....
        /*11bc*/ 	.word	0x000110a0
        /*11c0*/ 	.word	0x00000006
        /*11c4*/ 	.word	0x00000000
        /*11c8*/ 	.short	0x010a
        /*11ca*/ 	.byte	0x3f
	.zero		1


	//   ....[84]....
        /*11cc*/ 	.word	0x000110f0
        /*11d0*/ 	.word	0x00000009
        /*11d4*/ 	.word	0x00000000
        /*11d8*/ 	.short	0x010a
        /*11da*/ 	.byte	0x3f
	.zero		1


	//   ....[85]....
        /*11dc*/ 	.word	0x00011140
        /*11e0*/ 	.word	0x00000006
        /*11e4*/ 	.word	0x00000000
        /*11e8*/ 	.short	0x010a
        /*11ea*/ 	.byte	0x3f
	.zero		1


	//   ....[86]....
        /*11ec*/ 	.word	0x00011190
        /*11f0*/ 	.word	0x00000009
        /*11f4*/ 	.word	0x00000000
        /*11f8*/ 	.short	0x010a
        /*11fa*/ 	.byte	0x3f
	.zero		1


	//   ....[87]....
        /*11fc*/ 	.word	0x000111e0
        /*1200*/ 	.word	0x00000006
        /*1204*/ 	.word	0x00000000
        /*1208*/ 	.short	0x010a
        /*120a*/ 	.byte	0x3f
	.zero		1


	//   ....[88]....
        /*120c*/ 	.word	0x00011230
        /*1210*/ 	.word	0x00000009
        /*1214*/ 	.word	0x00000000
        /*1218*/ 	.short	0x010a
        /*121a*/ 	.byte	0x3f
	.zero		1


	//   ....[89]....
        /*121c*/ 	.word	0x00011280
        /*1220*/ 	.word	0x00000006
        /*1224*/ 	.word	0x00000000
        /*1228*/ 	.short	0x010a
        /*122a*/ 	.byte	0x3f
	.zero		1


	//   ....[90]....
        /*122c*/ 	.word	0x000112d0
        /*1230*/ 	.word	0x00000009
        /*1234*/ 	.word	0x00000000
        /*1238*/ 	.short	0x010a
        /*123a*/ 	.byte	0x3f
	.zero		1


	//   ....[91]....
        /*123c*/ 	.word	0x00011320
        /*1240*/ 	.word	0x00000006
        /*1244*/ 	.word	0x00000000
        /*1248*/ 	.short	0x010a
        /*124a*/ 	.byte	0x3f
	.zero		1


	//   ....[92]....
        /*124c*/ 	.word	0x00011370
        /*1250*/ 	.word	0x00000009
        /*1254*/ 	.word	0x00000000
        /*1258*/ 	.short	0x010a
        /*125a*/ 	.byte	0x3f
	.zero		1


	//   ....[93]....
        /*125c*/ 	.word	0x000113c0
        /*1260*/ 	.word	0x00000006
        /*1264*/ 	.word	0x00000000
        /*1268*/ 	.short	0x010a
        /*126a*/ 	.byte	0x3f
	.zero		1


	//   ....[94]....
        /*126c*/ 	.word	0x00011410
        /*1270*/ 	.word	0x00000009
        /*1274*/ 	.word	0x00000000
        /*1278*/ 	.short	0x010a
        /*127a*/ 	.byte	0x3f
	.zero		1


	//   ....[95]....
        /*127c*/ 	.word	0x00011460
        /*1280*/ 	.word	0x00000006
        /*1284*/ 	.word	0x00000000
        /*1288*/ 	.short	0x010a
        /*128a*/ 	.byte	0x3f
	.zero		1


	//   ....[96]....
        /*128c*/ 	.word	0x000114b0
        /*1290*/ 	.word	0x00000009
        /*1294*/ 	.word	0x00000000
        /*1298*/ 	.short	0x010a
        /*129a*/ 	.byte	0x3f
	.zero		1


	//   ....[97]....
        /*129c*/ 	.word	0x00011500
        /*12a0*/ 	.word	0x00000006
        /*12a4*/ 	.word	0x00000000
        /*12a8*/ 	.short	0x010a
        /*12aa*/ 	.byte	0x3f
	.zero		1


	//   ....[98]....
        /*12ac*/ 	.word	0x00011550
        /*12b0*/ 	.word	0x00000009
        /*12b4*/ 	.word	0x00000000
        /*12b8*/ 	.short	0x010a
        /*12ba*/ 	.byte	0x3f
	.zero		1


	//   ....[99]....
        /*12bc*/ 	.word	0x000115a0
        /*12c0*/ 	.word	0x00000006
        /*12c4*/ 	.word	0x00000000
        /*12c8*/ 	.short	0x010a
        /*12ca*/ 	.byte	0x3f
	.zero		1


	//----- nvinfo : EIATTR_NUM_MBARRIERS
	.align		4
.L_30:
        /*12cc*/ 	.byte	0x03, 0x38
        /*12ce*/ 	.short	0x002e


	//----- nvinfo : EIATTR_EXIT_INSTR_OFFSETS
	.align		4
        /*12d0*/ 	.byte	0x04, 0x1c
        /*12d2*/ 	.short	(.L_32 - .L_31)


	//   ....[0]....
.L_31:
        /*12d4*/ 	.word	0x000008b0


	//   ....[1]....
        /*12d8*/ 	.word	0x00001200


	//   ....[2]....
        /*12dc*/ 	.word	0x0000ec10


	//   ....[3]....
        /*12e0*/ 	.word	0x0000f260


	//   ....[4]....
        /*12e4*/ 	.word	0x00010d10


	//----- nvinfo : EIATTR_MAX_THREADS
	.align		4
.L_32:
        /*12e8*/ 	.byte	0x04, 0x05
        /*12ea*/ 	.short	(.L_34 - .L_33)
.L_33:
        /*12ec*/ 	.word	0x00000180
        /*12f0*/ 	.word	0x00000001
        /*12f4*/ 	.word	0x00000001


	//----- nvinfo : EIATTR_CRS_STACK_SIZE
	.align		4
.L_34:
        /*12f8*/ 	.byte	0x04, 0x1e
        /*12fa*/ 	.short	(.L_36 - .L_35)
.L_35:
        /*12fc*/ 	.word	0x00000000


	//----- nvinfo : EIATTR_CBANK_PARAM_SIZE
	.align		4
.L_36:
        /*1300*/ 	.byte	0x03, 0x19
        /*1302*/ 	.short	0x0470


	//----- nvinfo : EIATTR_PARAM_CBANK
	.align		4
        /*1304*/ 	.byte	0x04, 0x0a
        /*1306*/ 	.short	(.L_38 - .L_37)
	.align		4
.L_37:
        /*1308*/ 	.word	index@(.nv.constant0._ZN7cutlass13device_kernelINS_4gemm6kernel13GemmUniversalIN4cute5tupleIJiiiiEEENS1_10collective13CollectiveMmaINS1_37MainloopSm90TmaGmmaWarpSpecializedFP8ILi22ENS5_IJNS4_1CILi1EEESB_SB_EEENS1_35KernelTmaWarpSpecializedCooperativeEEENS5_IJNSA_ILi192EEENSA_ILi128EEENSA_ILi32EEEEEENS_12float_e4m3_tENS5_IJlSB_lEEESJ_SK_NS4_8TiledMMAINS4_8MMA_AtomIJNS4_4SM904GMMA31MMA_64x128x32_F32E4M3E4M3_SS_TNILNSO_7ScaleInE1ELSQ_1EEEEEENS4_6LayoutINS5_IJNSA_ILi2EEESB_SB_EEENS5_IJSB_NSA_ILi0EEESW_EEEEENS5_IJNS4_10UnderscoreESZ_SZ_EEEEENS4_13SM90_TMA_LOADENS4_14ComposedLayoutINS4_7SwizzleILi1ELi4ELi3EEENS4_18smem_ptr_flag_bitsILi8EEENST_INS5_IJNSA_ILi8EEESH_EEENS5_IJSH_SB_EEEEEEEvNS4_8identityES12_S1C_vS1D_EENS_8epilogue10collective6detail29Sm90TmaWarpSpecializedAdapterINS1G_15DefaultEpilogueISJ_SK_SK_NS1F_6thread17LinearCombinationISJ_Li1EffLNS1K_9ScaleType4KindE0ELNS_15FloatRoundStyleE2ESJ_EENS1_15EpilogueDefaultEEEEEvvEEEEvNT_6ParamsE)
        /*130c*/ 	.short	0x0210
        /*130e*/ 	.short	0x0470


	//----- nvinfo : EIATTR_SW_WAR
	.align		4
.L_38:
        /*1310*/ 	.byte	0x04, 0x36
        /*1312*/ 	.short	(.L_40 - .L_39)
.L_39:
        /*1314*/ 	.word	0x00000008
.L_40:


//--------------------- .nv.callgraph             --------------------------
	.section	.nv.callgraph,"",@"SHT_CUDA_CALLGRAPH"
	.align	4
	.sectionentsize	8
	.align		4
        /*0000*/ 	.word	0x00000000
	.align		4
        /*0004*/ 	.word	0xffffffff
	.align		4
        /*0008*/ 	.word	0x00000000
	.align		4
        /*000c*/ 	.word	0xfffffffe
	.align		4
        /*0010*/ 	.word	0x00000000
	.align		4
        /*0014*/ 	.word	0xfffffffd
	.align		4
        /*0018*/ 	.word	0x00000000
	.align		4
        /*001c*/ 	.word	0xfffffffc


//--------------------- .nv.constant4             --------------------------
	.section	.nv.constant4,"a",@progbits
	.align	8
	.align		8
.nv.constant4:
        /*0000*/ 	.dword	_ZN40_INTERNAL_a27666b1_4_k_cu_de4b56d4_112764cuda3std3__45__cpo5beginE
	.align		8
        /*0008*/ 	.dword	_ZN40_INTERNAL_a27666b1_4_k_cu_de4b56d4_112764cuda3std3__45__cpo3endE
	.align		8
        /*0010*/ 	.dword	_ZN40_INTERNAL_a27666b1_4_k_cu_de4b56d4_112764cuda3std3__45__cpo6cbeginE
	.align		8
        /*0018*/ 	.dword	_ZN40_INTERNAL_a27666b1_4_k_cu_de4b56d4_112764cuda3std3__45__cpo4cendE
	.align		8
        /*0020*/ 	.dword	_ZN40_INTERNAL_a27666b1_4_k_cu_de4b56d4_112764cuda3std3__442_GLOBAL__N__a27666b1_4_k_cu_de4b56d4_112766ignoreE
	.align		8
        /*0028*/ 	.dword	_ZN40_INTERNAL_a27666b1_4_k_cu_de4b56d4_112764cuda3std3__419piecewise_constructE
	.align		8
        /*0030*/ 	.dword	_ZN40_INTERNAL_a27666b1_4_k_cu_de4b56d4_112764cuda3std3__48in_placeE
	.align		8
        /*0038*/ 	.dword	_ZN40_INTERNAL_a27666b1_4_k_cu_de4b56d4_112764cuda3std6ranges3__45__cpo4swapE
	.align		8
        /*0040*/ 	.dword	_ZN40_INTERNAL_a27666b1_4_k_cu_de4b56d4_112764cuda3std6ranges3__45__cpo9iter_moveE
	.align		8
        /*0048*/ 	.dword	_ZN40_INTERNAL_a27666b1_4_k_cu_de4b56d4_112764cute7productE
	.align		8
        /*0050*/ 	.dword	_ZN40_INTERNAL_a27666b1_4_k_cu_de4b56d4_112764cute1_E


//--------------------- .text._ZN7cutlass13device_kernelINS_4gemm6kernel13GemmUniversalIN4cute5tupleIJiiiiEEENS1_10collective13CollectiveMmaINS1_37MainloopSm90TmaGmmaWarpSpecializedFP8ILi22ENS5_IJNS4_1CILi1EEESB_SB_EEENS1_35KernelTmaWarpSpecializedCooperativeEEENS5_IJNSA_ILi192EEENSA_ILi128EEENSA_ILi32EEEEEENS_12float_e4m3_tENS5_IJlSB_lEEESJ_SK_NS4_8TiledMMAINS4_8MMA_AtomIJNS4_4SM904GMMA31MMA_64x128x32_F32E4M3E4M3_SS_TNILNSO_7ScaleInE1ELSQ_1EEEEEENS4_6LayoutINS5_IJNSA_ILi2EEESB_SB_EEENS5_IJSB_NSA_ILi0EEESW_EEEEENS5_IJNS4_10UnderscoreESZ_SZ_EEEEENS4_13SM90_TMA_LOADENS4_14ComposedLayoutINS4_7SwizzleILi1ELi4ELi3EEENS4_18smem_ptr_flag_bitsILi8EEENST_INS5_IJNSA_ILi8EEESH_EEENS5_IJSH_SB_EEEEEEEvNS4_8identityES12_S1C_vS1D_EENS_8epilogue10collective6detail29Sm90TmaWarpSpecializedAdapterINS1G_15DefaultEpilogueISJ_SK_SK_NS1F_6thread17LinearCombinationISJ_Li1EffLNS1K_9ScaleType4KindE0ELNS_15FloatRoundStyleE2ESJ_EENS1_15EpilogueDefaultEEEEEvvEEEEvNT_6ParamsE --------------------------
	.section	.text._ZN7cutlass13device_kernelINS_4gemm6kernel13GemmUniversalIN4cute5tupleIJiiiiEEENS1_10collective13CollectiveMmaINS1_37MainloopSm90TmaGmmaWarpSpecializedFP8ILi22ENS5_IJNS4_1CILi1EEESB_SB_EEENS1_35KernelTmaWarpSpecializedCooperativeEEENS5_IJNSA_ILi192EEENSA_ILi128EEENSA_ILi32EEEEEENS_12float_e4m3_tENS5_IJlSB_lEEESJ_SK_NS4_8TiledMMAINS4_8MMA_AtomIJNS4_4SM904GMMA31MMA_64x128x32_F32E4M3E4M3_SS_TNILNSO_7ScaleInE1ELSQ_1EEEEEENS4_6LayoutINS5_IJNSA_ILi2EEESB_SB_EEENS5_IJSB_NSA_ILi0EEESW_EEEEENS5_IJNS4_10UnderscoreESZ_SZ_EEEEENS4_13SM90_TMA_LOADENS4_14ComposedLayoutINS4_7SwizzleILi1ELi4ELi3EEENS4_18smem_ptr_flag_bitsILi8EEENST_INS5_IJNSA_ILi8EEESH_EEENS5_IJSH_SB_EEEEEEEvNS4_8identityES12_S1C_vS1D_EENS_8epilogue10collective6detail29Sm90TmaWarpSpecializedAdapterINS1G_15DefaultEpilogueISJ_SK_SK_NS1F_6thread17LinearCombinationISJ_Li1EffLNS1K_9ScaleType4KindE0ELNS_15FloatRoundStyleE2ESJ_EENS1_15EpilogueDefaultEEEEEvvEEEEvNT_6ParamsE,"ax",@progbits
	.align	128
.text._ZN7cutlass13device_kernelINS_4gemm6kernel13GemmUniversalIN4cute5tupleIJiiiiEEENS1_10collective13CollectiveMmaINS1_37MainloopSm90TmaGmmaWarpSpecializedFP8ILi22ENS5_IJNS4_1CILi1EEESB_SB_EEENS1_35KernelTmaWarpSpecializedCooperativeEEENS5_IJNSA_ILi192EEENSA_ILi128EEENSA_ILi32EEEEEENS_12float_e4m3_tENS5_IJlSB_lEEESJ_SK_NS4_8TiledMMAINS4_8MMA_AtomIJNS4_4SM904GMMA31MMA_64x128x32_F32E4M3E4M3_SS_TNILNSO_7ScaleInE1ELSQ_1EEEEEENS4_6LayoutINS5_IJNSA_ILi2EEESB_SB_EEENS5_IJSB_NSA_ILi0EEESW_EEEEENS5_IJNS4_10UnderscoreESZ_SZ_EEEEENS4_13SM90_TMA_LOADENS4_14ComposedLayoutINS4_7SwizzleILi1ELi4ELi3EEENS4_18smem_ptr_flag_bitsILi8EEENST_INS5_IJNSA_ILi8EEESH_EEENS5_IJSH_SB_EEEEEEEvNS4_8identityES12_S1C_vS1D_EENS_8epilogue10collective6detail29Sm90TmaWarpSpecializedAdapterINS1G_15DefaultEpilogueISJ_SK_SK_NS1F_6thread17LinearCombinationISJ_Li1EffLNS1K_9ScaleType4KindE0ELNS_15FloatRoundStyleE2ESJ_EENS1_15EpilogueDefaultEEEEEvvEEEEvNT_6ParamsE:
        .type           _ZN7cutlass13device_kernelINS_4gemm6kernel13GemmUniversalIN4cute5tupleIJiiiiEEENS1_10collective13CollectiveMmaINS1_37MainloopSm90TmaGmmaWarpSpecializedFP8ILi22ENS5_IJNS4_1CILi1EEESB_SB_EEENS1_35KernelTmaWarpSpecializedCooperativeEEENS5_IJNSA_ILi192EEENSA_ILi128EEENSA_ILi32EEEEEENS_12float_e4m3_tENS5_IJlSB_lEEESJ_SK_NS4_8TiledMMAINS4_8MMA_AtomIJNS4_4SM904GMMA31MMA_64x128x32_F32E4M3E4M3_SS_TNILNSO_7ScaleInE1ELSQ_1EEEEEENS4_6LayoutINS5_IJNSA_ILi2EEESB_SB_EEENS5_IJSB_NSA_ILi0EEESW_EEEEENS5_IJNS4_10UnderscoreESZ_SZ_EEEEENS4_13SM90_TMA_LOADENS4_14ComposedLayoutINS4_7SwizzleILi1ELi4ELi3EEENS4_18smem_ptr_flag_bitsILi8EEENST_INS5_IJNSA_ILi8EEESH_EEENS5_IJSH_SB_EEEEEEEvNS4_8identityES12_S1C_vS1D_EENS_8epilogue10collective6detail29Sm90TmaWarpSpecializedAdapterINS1G_15DefaultEpilogueISJ_SK_SK_NS1F_6thread17LinearCombinationISJ_Li1EffLNS1K_9ScaleType4KindE0ELNS_15FloatRoundStyleE2ESJ_EENS1_15EpilogueDefaultEEEEEvvEEEEvNT_6ParamsE,@function
        .size           _ZN7cutlass13device_kernelINS_4gemm6kernel13GemmUniversalIN4cute5tupleIJiiiiEEENS1_10collective13CollectiveMmaINS1_37MainloopSm90TmaGmmaWarpSpecializedFP8ILi22ENS5_IJNS4_1CILi1EEESB_SB_EEENS1_35KernelTmaWarpSpecializedCooperativeEEENS5_IJNSA_ILi192EEENSA_ILi128EEENSA_ILi32EEEEEENS_12float_e4m3_tENS5_IJlSB_lEEESJ_SK_NS4_8TiledMMAINS4_8MMA_AtomIJNS4_4SM904GMMA31MMA_64x128x32_F32E4M3E4M3_SS_TNILNSO_7ScaleInE1ELSQ_1EEEEEENS4_6LayoutINS5_IJNSA_ILi2EEESB_SB_EEENS5_IJSB_NSA_ILi0EEESW_EEEEENS5_IJNS4_10UnderscoreESZ_SZ_EEEEENS4_13SM90_TMA_LOADENS4_14ComposedLayoutINS4_7SwizzleILi1ELi4ELi3EEENS4_18smem_ptr_flag_bitsILi8EEENST_INS5_IJNSA_ILi8EEESH_EEENS5_IJSH_SB_EEEEEEEvNS4_8identityES12_S1C_vS1D_EENS_8epilogue10collective6detail29Sm90TmaWarpSpecializedAdapterINS1G_15DefaultEpilogueISJ_SK_SK_NS1F_6thread17LinearCombinationISJ_Li1EffLNS1K_9ScaleType4KindE0ELNS_15FloatRoundStyleE2ESJ_EENS1_15EpilogueDefaultEEEEEvvEEEEvNT_6ParamsE,(.L_x_366 - _ZN7cutlass13device_kernelINS_4gemm6kernel13GemmUniversalIN4cute5tupleIJiiiiEEENS1_10collective13CollectiveMmaINS1_37MainloopSm90TmaGmmaWarpSpecializedFP8ILi22ENS5_IJNS4_1CILi1EEESB_SB_EEENS1_35KernelTmaWarpSpecializedCooperativeEEENS5_IJNSA_ILi192EEENSA_ILi128EEENSA_ILi32EEEEEENS_12float_e4m3_tENS5_IJlSB_lEEESJ_SK_NS4_8TiledMMAINS4_8MMA_AtomIJNS4_4SM904GMMA31MMA_64x128x32_F32E4M3E4M3_SS_TNILNSO_7ScaleInE1ELSQ_1EEEEEENS4_6LayoutINS5_IJNSA_ILi2EEESB_SB_EEENS5_IJSB_NSA_ILi0EEESW_EEEEENS5_IJNS4_10UnderscoreESZ_SZ_EEEEENS4_13SM90_TMA_LOADENS4_14ComposedLayoutINS4_7SwizzleILi1ELi4ELi3EEENS4_18smem_ptr_flag_bitsILi8EEENST_INS5_IJNSA_ILi8EEESH_EEENS5_IJSH_SB_EEEEEEEvNS4_8identityES12_S1C_vS1D_EENS_8epilogue10collective6detail29Sm90TmaWarpSpecializedAdapterINS1G_15DefaultEpilogueISJ_SK_SK_NS1F_6thread17LinearCombinationISJ_Li1EffLNS1K_9ScaleType4KindE0ELNS_15FloatRoundStyleE2ESJ_EENS1_15EpilogueDefaultEEEEEvvEEEEvNT_6ParamsE)
        .other          _ZN7cutlass13device_kernelINS_4gemm6kernel13GemmUniversalIN4cute5tupleIJiiiiEEENS1_10collective13CollectiveMmaINS1_37MainloopSm90TmaGmmaWarpSpecializedFP8ILi22ENS5_IJNS4_1CILi1EEESB_SB_EEENS1_35KernelTmaWarpSpecializedCooperativeEEENS5_IJNSA_ILi192EEENSA_ILi128EEENSA_ILi32EEEEEENS_12float_e4m3_tENS5_IJlSB_lEEESJ_SK_NS4_8TiledMMAINS4_8MMA_AtomIJNS4_4SM904GMMA31MMA_64x128x32_F32E4M3E4M3_SS_TNILNSO_7ScaleInE1ELSQ_1EEEEEENS4_6LayoutINS5_IJNSA_ILi2EEESB_SB_EEENS5_IJSB_NSA_ILi0EEESW_EEEEENS5_IJNS4_10UnderscoreESZ_SZ_EEEEENS4_13SM90_TMA_LOADENS4_14ComposedLayoutINS4_7SwizzleILi1ELi4ELi3EEENS4_18smem_ptr_flag_bitsILi8EEENST_INS5_IJNSA_ILi8EEESH_EEENS5_IJSH_SB_EEEEEEEvNS4_8identityES12_S1C_vS1D_EENS_8epilogue10collective6detail29Sm90TmaWarpSpecializedAdapterINS1G_15DefaultEpilogueISJ_SK_SK_NS1F_6thread17LinearCombinationISJ_Li1EffLNS1K_9ScaleType4KindE0ELNS_15FloatRoundStyleE2ESJ_EENS1_15EpilogueDefaultEEEEEvvEEEEvNT_6ParamsE,@"STO_CUDA_ENTRY STV_DEFAULT"
_ZN7cutlass13device_kernelINS_4gemm6kernel13GemmUniversalIN4cute5tupleIJiiiiEEENS1_10collective13CollectiveMmaINS1_37MainloopSm90TmaGmmaWarpSpecializedFP8ILi22ENS5_IJNS4_1CILi1EEESB_SB_EEENS1_35KernelTmaWarpSpecializedCooperativeEEENS5_IJNSA_ILi192EEENSA_ILi128EEENSA_ILi32EEEEEENS_12float_e4m3_tENS5_IJlSB_lEEESJ_SK_NS4_8TiledMMAINS4_8MMA_AtomIJNS4_4SM904GMMA31MMA_64x128x32_F32E4M3E4M3_SS_TNILNSO_7ScaleInE1ELSQ_1EEEEEENS4_6LayoutINS5_IJNSA_ILi2EEESB_SB_EEENS5_IJSB_NSA_ILi0EEESW_EEEEENS5_IJNS4_10UnderscoreESZ_SZ_EEEEENS4_13SM90_TMA_LOADENS4_14ComposedLayoutINS4_7SwizzleILi1ELi4ELi3EEENS4_18smem_ptr_flag_bitsILi8EEENST_INS5_IJNSA_ILi8EEESH_EEENS5_IJSH_SB_EEEEEEEvNS4_8identityES12_S1C_vS1D_EENS_8epilogue10collective6detail29Sm90TmaWarpSpecializedAdapterINS1G_15DefaultEpilogueISJ_SK_SK_NS1F_6thread17LinearCombinationISJ_Li1EffLNS1K_9ScaleType4KindE0ELNS_15FloatRoundStyleE2ESJ_EENS1_15EpilogueDefaultEEEEEvvEEEEvNT_6ParamsE:
[----:B------:R-:W0:Y:S02]  /*0000*/  LDC R1, c[0x0][0x28] ;  /* 0x00000a00ff017b82 */ /* 0x000e240000000800 */
[----:B0-----:R-:W-:Y:S01]  /*0010*/  VIADD R1, R1, 0xffffff00 ;  /* 0xffffff0001017836 */ /* 0x001fe20000000000 */
[----:B------:R-:W0:Y:S01]  /*0020*/  S2R R2, SR_TID.X ;  /* 0x0000000000027919 */ /* 0x000e220000002100 */
[----:B------:R-:W-:Y:S01]  /*0030*/  ELECT P0, URZ, PT ;  /* 0x00000000003f782f */ /* 0x000fe20003800000 */
[----:B------:R-:W-:Y:S01]  /*0040*/  BSSY B0, `(.L_x_0) ;  /* 0x0000015000007945 */ /* 0x000fe20003800000 */
[--C-:B0-----:R-:W-:Y:S02]  /*0050*/  SHF.R.U32.HI R0, RZ, 0x5, R2.reuse ;  /* 0x00000005ff007819 */ /* 0x101fe40000011602 */
[----:B------:R-:W-:-:S03]  /*0060*/  SHF.R.U32.HI R2, RZ, 0x7, R2 ;  /* 0x00000007ff027819 */ /* 0x000fc60000011602 */
[----:B------:R-:W0:Y:S04]  /*0070*/  SHFL.IDX PT, R3, R0, RZ, 0x1f ;  /* 0x00001fff00037589 */ /* 0x000e2800000e0000 */
[----:B------:R-:W1:Y:S01]  /*0080*/  SHFL.IDX PT, R2, R2, RZ, 0x1f ;  /* 0x00001fff02027589 */ /* 0x000e6200000e0000 */
[----:B0-----:R-:W-:Y:S02]  /*0090*/  R2UR UR4, R3 ;  /* 0x00000000030472ca */ /* 0x001fe400000e0000 */
[----:B-1----:R-:W-:-:S11]  /*00a0*/  R2UR UR6, R2 ;  /* 0x00000000020672ca */ /* 0x002fd600000e0000 */
[----:B------:R-:W-:Y:S02]  /*00b0*/  USHF.R.S32.HI UR5, URZ, 0x1f, UR4 ;  /* 0x0000001f3f057899 */ /* 0x000fe40008011404 */
[----:B------:R-:W-:Y:S02]  /*00c0*/  ISETP.NE.OR P0, PT, RZ, UR4, !P0 ;  /* 0x00000004ff007c0c */ /* 0x000fe4000c705670 */
[----:B------:R-:W-:-:S04]  /*00d0*/  ULEA.HI UR5, UR5, UR4, URZ, 0x2 ;  /* 0x0000000405057291 */ /* 0x000fc8000f8f103f */
[----:B------:R-:W-:-:S04]  /*00e0*/  ULOP3.LUT UR5, UR5, 0xfffffffc, URZ, 0xc0, !UPT ;  /* 0xfffffffc05057892 */ /* 0x000fc8000f8ec03f */
[----:B------:R-:W-:-:S03]  /*00f0*/  UIADD3 UR8, UR4, -UR5, URZ ;  /* 0x8000000504087290 */ /* 0x000fc6000fffe03f */
[----:B------:R-:W-:Y:S09]  /*0100*/  @P0 BRA `(.L_x_1) ;  /* 0x0000000000200947 */ /* 0x000ff20003800000 */
[----:B------:R-:W-:Y:S02]  /*0110*/  ULDC.64 UR4, c[0x0][0x198] ;  /* 0x0000660000047ab9 */ /* 0x000fe40000000a00 */
[----:B------:R-:W-:Y:S02]  /*0120*/  UIADD3 UR10, UP0, UR4, 0xf0, URZ ;  /* 0x000000f0040a7890 */ /* 0x000fe4000ff1e03f */
[----:B------:R-:W-:Y:S02]  /*0130*/  UIADD3 UR4, UP1, UR4, 0x1f0, URZ ;  /* 0x000001f004047890 */ /* 0x000fe4000ff3e03f */
[----:B------:R-:W-:Y:S02]  /*0140*/  UIADD3.X UR11, URZ, UR5, URZ, UP0, !UPT ;  /* 0x000000053f0b7290 */ /* 0x000fe400087fe43f */
[----:B------:R-:W-:-:S07]  /*0150*/  UIADD3.X UR5, URZ, UR5, URZ, UP1, !UPT ;  /* 0x000000053f057290 */ /* 0x000fce0008ffe43f */
[----:B------:R0:W-:Y:S02]  /*0160*/  UTMACCTL.PF [UR10] ;  /* 0x000000000a0079b9 */ /* 0x0001e40008040000 */
[----:B------:R0:W-:Y:S02]  /*0170*/  UTMACCTL.PF [UR4] ;  /* 0x00000000040079b9 */ /* 0x0001e40008040000 */
[----:B0-----:R-:W-:Y:S01]  /*0180*/  NOP ;  /* 0x0000000000007918 */ /* 0x001fe20000000000 */
.L_x_1:
[----:B------:R-:W-:Y:S05]  /*0190*/  BSYNC B0 ;  /* 0x0000000000007941 */ /* 0x000fea0003800000 */
.L_x_0:
[----:B------:R-:W0:Y:S01]  /*01a0*/  SHFL.IDX PT, R2, R0, RZ, 0x1f ;  /* 0x00001fff00027589 */ /* 0x000e2200000e0000 */
[----:B------:R-:W-:Y:S01]  /*01b0*/  UISETP.NE.AND UP0, UPT, UR8, 0x3, UPT ;  /* 0x000000030800788c */ /* 0x000fe2000bf05270 */
[----:B------:R-:W-:Y:S01]  /*01c0*/  ISETP.NE.AND P1, PT, RZ, UR6, PT ;  /* 0x00000006ff007c0c */ /* 0x000fe2000bf25270 */
[----:B------:R-:W-:Y:S02]  /*01d0*/  UIADD3 UR10, UR6, -0x1, URZ ;  /* 0xffffffff060a7890 */ /* 0x000fe4000fffe03f */
[----:B------:R-:W-:Y:S02]  /*01e0*/  UISETP.EQ.OR UP0, UPT, UR8, URZ, !UP0 ;  /* 0x0000003f0800728c */ /* 0x000fe4000c702670 */
[----:B------:R-:W-:Y:S02]  /*01f0*/  UISETP.GE.U32.AND UP1, UPT, UR10, 0x2, UPT ;  /* 0x000000020a00788c */ /* 0x000fe4000bf26070 */
[----:B------:R-:W-:-:S04]  /*0200*/  UISETP.EQ.AND UP0, UPT, UR6, URZ, UP0 ;  /* 0x0000003f0600728c */ /* 0x000fc80008702270 */
[----:B------:R-:W-:-:S04]  /*0210*/  USEL UR13, URZ, 0x1, !UP0 ;  /* 0x000000013f0d7887 */ /* 0x000fc8000c000000 */
[----:B------:R-:W-:Y:S01]  /*0220*/  USEL UR13, UR13, 0x2, UP1 ;  /* 0x000000020d0d7887 */ /* 0x000fe20008800000 */
[----:B0-----:R-:W-:-:S13]  /*0230*/  ISETP.NE.AND P0, PT, R2, RZ, PT ;  /* 0x000000ff0200720c */ /* 0x001fda0003f05270 */
[----:B------:R-:W-:Y:S05]  /*0240*/  @P0 BRA `(.L_x_2) ;  /* 0x0000000000f40947 */ /* 0x000fea0003800000 */
[----:B------:R-:W-:Y:S01]  /*0250*/  ELECT P0, URZ, PT ;  /* 0x00000000003f782f */ /* 0x000fe20003800000 */
[----:B------:R-:W-:-:S12]  /*0260*/  BSSY B0, `(.L_x_2) ;  /* 0x000003b000007945 */ /* 0x000fd80003800000 */
[----:B------:R-:W-:Y:S05]  /*0270*/  @!P0 BRA `(.L_x_3) ;  /* 0x0000000000e48947 */ /* 0x000fea0003800000 */
[----:B------:R-:W0:Y:S01]  /*0280*/  S2UR UR9, SR_CgaCtaId ;  /* 0x00000000000979c3 */ /* 0x000e220000008800 */
[----:B------:R-:W-:Y:S01]  /*0290*/  UMOV UR4, 0x400 ;  /* 0x0000040000047882 */ /* 0x000fe20000000000 */
[----:B------:R-:W-:Y:S01]  /*02a0*/  UMOV UR5, 0x1 ;  /* 0x0000000100057882 */ /* 0x000fe20000000000 */
[----:B------:R-:W-:Y:S02]  /*02b0*/  UMOV UR6, 0x100 ;  /* 0x0000010000067882 */ /* 0x000fe40000000000 */
[----:B------:R-:W-:-:S04]  /*02c0*/  UIADD3 UR6, -UR6, 0x100000, URZ ;  /* 0x0010000006067890 */ /* 0x000fc8000fffe13f */
[----:B------:R-:W-:Y:S02]  /*02d0*/  USHF.L.U32 UR7, UR6, 0xb, URZ ;  /* 0x0000000b06077899 */ /* 0x000fe4000800063f */
[----:B------:R-:W-:Y:S02]  /*02e0*/  USHF.L.U32 UR6, UR6, 0x1, URZ ;  /* 0x0000000106067899 */ /* 0x000fe4000800063f */
[----:B0-----:R-:W-:Y:S02]  /*02f0*/  ULEA UR9, UR9, UR4, 0x18 ;  /* 0x0000000409097291 */ /* 0x001fe4000f8ec03f */
[----:B------:R-:W-:-:S04]  /*0300*/  UIADD3 UR4, -UR5, 0x100000, URZ ;  /* 0x0010000005047890 */ /* 0x000fc8000fffe13f */
[----:B------:R-:W-:Y:S02]  /*0310*/  USHF.L.U32 UR5, UR4, 0xb, URZ ;  /* 0x0000000b04057899 */ /* 0x000fe4000800063f */
[----:B------:R-:W-:Y:S01]  /*0320*/  USHF.L.U32 UR4, UR4, 0x1, URZ ;  /* 0x0000000104047899 */ /* 0x000fe2000800063f */
[----:B------:R-:W0:Y:S11]  /*0330*/  FENCE.VIEW.ASYNC.S ;  /* 0x00000000000073c6 */ /* 0x000e360000000000 */
[----:B0-----:R0:W1:Y:S01]  /*0340*/  SYNCS.EXCH.64 URZ, [UR9], UR4 ;  /* 0x00000004093f75b2 */ /* 0x0010620008000100 */
[----:B------:R0:W2:Y:S01]  /*0350*/  SYNCS.EXCH.64 URZ, [UR9+0xb0], UR6 ;  /* 0x0000b006093f75b2 */ /* 0x0000a20008000100 */
[----:B------:R0:W3:Y:S01]  /*0360*/  SYNCS.EXCH.64 URZ, [UR9+0x8], UR4 ;  /* 0x00000804093f75b2 */ /* 0x0000e20008000100 */
[----:B------:R0:W4:Y:S01]  /*0370*/  SYNCS.EXCH.64 URZ, [UR9+0xb8], UR6 ;  /* 0x0000b806093f75b2 */ /* 0x0001220008000100 */
[----:B------:R0:W0:Y:S01]  /*0380*/  SYNCS.EXCH.64 URZ, [UR9+0x10], UR4 ;  /* 0x00001004093f75b2 */ /* 0x0000220008000100 */
        /* <DEDUP_REMOVED lines=39> */
[----:B-1234-:R-:W-:Y:S01]  /*0600*/  NOP ;  /* 0x0000000000007918 */ /* 0x01efe20000000000 */
.L_x_3:
[----:B0-----:R-:W-:Y:S05]  /*0610*/  BSYNC B0 ;  /* 0x0000000000007941 */ /* 0x001fea0003800000 */
.L_x_2:
[----:B------:R-:W0:Y:S01]  /*0620*/  SHFL.IDX PT, R0, R0, RZ, 0x1f ;  /* 0x00001fff00007589 */ /* 0x000e2200000e0000 */
[----:B------:R-:W1:Y:S01]  /*0630*/  LDC R2, c[0x0][0x65c] ;  /* 0x00019700ff027b82 */ /* 0x000e620000000800 */
[----:B------:R-:W-:Y:S01]  /*0640*/  ELECT P0, URZ, PT ;  /* 0x00000000003f782f */ /* 0x000fe20003800000 */
[----:B------:R-:W-:Y:S01]  /*0650*/  IMAD.MOV.U32 R3, RZ, RZ, RZ ;  /* 0x000000ffff037224 */ /* 0x000fe200078e00ff */
[----:B------:R-:W-:Y:S01]  /*0660*/  UMOV UR4, 0x20 ;  /* 0x0000002000047882 */ /* 0x000fe20000000000 */
[----:B------:R-:W-:Y:S01]  /*0670*/  NOP ;  /* 0x0000000000007918 */ /* 0x000fe20000000000 */
[----:B------:R-:W-:Y:S01]  /*0680*/  NOP ;  /* 0x0000000000007918 */ /* 0x000fe20000000000 */
[----:B0-----:R-:W-:Y:S02]  /*0690*/  ISETP.NE.OR P0, PT, R0, RZ, !P0 ;  /* 0x000000ff0000720c */ /* 0x001fe40004705670 */
[----:B-1----:R-:W-:Y:S01]  /*06a0*/  ISETP.NE.AND P4, PT, R2, 0x1, PT ;  /* 0x000000010200780c */ /* 0x002fe20003f85270 */
[----:B------:R-:W0:Y:S01]  /*06b0*/  S2R R0, SR_CTAID.Y ;  /* 0x0000000000007919 */ /* 0x000e220000002600 */
[----:B------:R-:W1:Y:S09]  /*06c0*/  S2R R2, SR_CTAID.X ;  /* 0x0000000000027919 */ /* 0x000e720000002500 */
[----:B------:R-:W-:Y:S01]  /*06d0*/  VOTEU.ALL UP0, P0 ;  /* 0x00000000003f7886 */ /* 0x000fe20000000000 */
[----:B------:R-:W-:Y:S01]  /*06e0*/  VOTEU.ALL UP1, P0 ;  /* 0x00000000003f7886 */ /* 0x000fe20000020000 */
[----:B------:R-:W1:Y:S01]  /*06f0*/  @P4 LDC R7, c[0x0][0x10] ;  /* 0x00000400ff074b82 */ /* 0x000e620000000800 */
[----:B------:R-:W-:-:S02]  /*0700*/  @P4 IMAD.MOV.U32 R5, RZ, RZ, RZ ;  /* 0x000000ffff054224 */ /* 0x000fc400078e00ff */
[----:B------:R-:W-:Y:S01]  /*0710*/  @P4 IMAD.MOV.U32 R11, RZ, RZ, RZ ;  /* 0x000000ffff0b4224 */ /* 0x000fe200078e00ff */
[----:B------:R-:W-:Y:S01]  /*0720*/  @!UP0 UMOV UR6, 0x400 ;  /* 0x0000040000068882 */ /* 0x000fe20000000000 */
[----:B------:R-:W-:-:S04]  /*0730*/  @!UP0 UIADD3 UR4, -UR4, 0x100000, URZ ;  /* 0x0010000004048890 */ /* 0x000fc8000fffe13f */
[----:B------:R-:W-:Y:S02]  /*0740*/  @!UP0 USHF.L.U32 UR5, UR4, 0xb, URZ ;  /* 0x0000000b04058899 */ /* 0x000fe4000800063f */
[----:B------:R-:W-:Y:S01]  /*0750*/  @!UP0 USHF.L.U32 UR4, UR4, 0x1, URZ ;  /* 0x0000000104048899 */ /* 0x000fe2000800063f */
[----:B------:R-:W2:Y:S08]  /*0760*/  @!P4 LDC R9, c[0x0][0xc] ;  /* 0x00000300ff09cb82 */ /* 0x000eb00000000800 */
[----:B------:R-:W3:Y:S01]  /*0770*/  @!UP0 S2UR UR7, SR_CgaCtaId ;  /* 0x00000000000789c3 */ /* 0x000ee20000008800 */
[----:B0-----:R-:W-:-:S04]  /*0780*/  @P4 IMAD.MOV.U32 R4, RZ, RZ, R0 ;  /* 0x000000ffff044224 */ /* 0x001fc800078e0000 */
[----:B-1----:R-:W-:-:S04]  /*0790*/  @P4 IMAD.WIDE.U32 R6, R2, R7, R4 ;  /* 0x0000000702064225 */ /* 0x002fc800078e0004 */
[----:B------:R-:W-:Y:S02]  /*07a0*/  @P4 IMAD.MOV.U32 R16, RZ, RZ, R6 ;  /* 0x000000ffff104224 */ /* 0x000fe400078e0006 */
[----:B------:R-:W-:Y:S02]  /*07b0*/  @P4 IMAD.IADD R17, R7, 0x1, R11 ;  /* 0x0000000107114824 */ /* 0x000fe400078e020b */
[----:B--2---:R-:W-:-:S04]  /*07c0*/  @!P4 IMAD.WIDE.U32 R4, R9, R0, R2 ;  /* 0x000000000904c225 */ /* 0x004fc800078e0002 */
[----:B------:R-:W-:Y:S02]  /*07d0*/  @!P4 IMAD.MOV.U32 R16, RZ, RZ, R4 ;  /* 0x000000ffff10c224 */ /* 0x000fe400078e0004 */
[----:B------:R-:W-:Y:S01]  /*07e0*/  @!P4 IMAD.MOV.U32 R17, RZ, RZ, R5 ;  /* 0x000000ffff11c224 */ /* 0x000fe200078e0005 */
[----:B---3--:R-:W-:Y:S02]  /*07f0*/  @!UP0 ULEA UR6, UR7, UR6, 0x18 ;  /* 0x0000000607068291 */ /* 0x008fe4000f8ec03f */
[----:B------:R0:W-:Y:S01]  /*0800*/  STL [R1+0x7c], R16 ;  /* 0x00007c1001007387 */ /* 0x0001e20000100800 */
[----:B------:R-:W-:-:S03]  /*0810*/  VOTEU.ALL UP0, P0 ;  /* 0x00000000003f7886 */ /* 0x000fc60000000000 */
[----:B------:R0:W-:Y:S04]  /*0820*/  STL [R1+0x78], R17 ;  /* 0x0000781101007387 */ /* 0x0001e80000100800 */
[----:B------:R-:W1:Y:S02]  /*0830*/  FENCE.VIEW.ASYNC.S ;  /* 0x00000000000073c6 */ /* 0x000e640000000000 */
[----:B-1----:R0:W1:Y:S01]  /*0840*/  @!UP0 SYNCS.EXCH.64 URZ, [UR6+0x170], UR4 ;  /* 0x00017004063f85b2 */ /* 0x0020620008000100 */
[----:B------:R0:W1:Y:S01]  /*0850*/  @!UP1 SYNCS.EXCH.64 URZ, [UR6+0x178], UR4 ;  /* 0x00017804063f95b2 */ /* 0x0000620008000100 */
[----:B------:R-:W-:Y:S01]  /*0860*/  NOP ;  /* 0x0000000000007918 */ /* 0x000fe20000000000 */
[----:B-1----:R-:W-:Y:S06]  /*0870*/  BAR.SYNC.DEFER_BLOCKING 0x0 ;  /* 0x0000000000007b1d */ /* 0x002fec0000010000 */
[----:B0-----:R-:W-:Y:S05]  /*0880*/  @!P1 BRA `(.L_x_4) ;  /* 0x000000e000e49947 */ /* 0x001fea0003800000 */
[----:B------:R-:W-:-:S06]  /*0890*/  UISETP.GT.U32.AND UP0, UPT, UR10, 0x1, UPT ;  /* 0x000000010a00788c */ /* 0x000fcc000bf04070 */
[----:B------:R-:W-:-:S13]  /*08a0*/  PLOP3.LUT P0, PT, PT, PT, UP0, 0x80, 0x0 ;  /* 0x000000000000781c */ /* 0x000fda0003f0f008 */
[----:B------:R-:W-:Y:S05]  /*08b0*/  @P0 EXIT ;  /* 0x000000000000094d */ /* 0x000fea0003800000 */
[----:B------:R-:W-:Y:S01]  /*08c0*/  IMAD.MOV.U32 R6, RZ, RZ, -0x1 ;  /* 0xffffffffff067424 */ /* 0x000fe200078e00ff */
[----:B------:R-:W-:Y:S01]  /*08d0*/  ULDC.64 UR4, c[0x0][0x650] ;  /* 0x0001940000047ab9 */ /* 0x000fe20000000a00 */
[----:B------:R-:W-:Y:S01]  /*08e0*/  IMAD.MOV.U32 R5, RZ, RZ, -0x1 ;  /* 0xffffffffff057424 */ /* 0x000fe200078e00ff */
[----:B------:R-:W-:Y:S01]  /*08f0*/  ISETP.GE.U32.AND P0, PT, R16, UR4, PT ;  /* 0x0000000410007c0c */ /* 0x000fe2000bf06070 */
[----:B------:R-:W-:Y:S01]  /*0900*/  UMOV UR22, 0xffffffff ;  /* 0xffffffff00167882 */ /* 0x000fe20000000000 */
[----:B------:R0:W-:Y:S01]  /*0910*/  STL [R1+0x80], R6 ;  /* 0x0000800601007387 */ /* 0x0001e20000100800 */
[----:B------:R-:W-:Y:S02]  /*0920*/  PRMT R4, RZ, 0x7610, R4 ;  /* 0x00007610ff047816 */ /* 0x000fe40000000004 */
[----:B------:R-:W-:Y:S01]  /*0930*/  ISETP.GE.U32.AND.EX P0, PT, R17, UR5, PT, P0 ;  /* 0x0000000511007c0c */ /* 0x000fe2000bf06100 */
[----:B------:R0:W-:-:S12]  /*0940*/  STL [R1+0x84], R5 ;  /* 0x0000840501007387 */ /* 0x0001d80000100800 */
[----:B0-----:R-:W-:Y:S05]  /*0950*/  @P0 BRA `(.L_x_5) ;  /* 0x0000000400680947 */ /* 0x001fea0003800000 */
[----:B------:R-:W0:Y:S01]  /*0960*/  LDC.64 R12, c[0x0][0x628] ;  /* 0x00018a00ff0c7b82 */ /* 0x000e220000000a00 */
[----:B------:R-:W-:Y:S02]  /*0970*/  IMAD.MOV.U32 R4, RZ, RZ, R16 ;  /* 0x000000ffff047224 */ /* 0x000fe400078e0010 */
[----:B------:R-:W-:-:S05]  /*0980*/  IMAD.MOV.U32 R5, RZ, RZ, R17 ;  /* 0x000000ffff057224 */ /* 0x000fca00078e0011 */
[----:B------:R-:W1:Y:S08]  /*0990*/  LDC R10, c[0x0][0x630] ;  /* 0x00018c00ff0a7b82 */ /* 0x000e700000000800 */
[----:B------:R-:W2:Y:S01]  /*09a0*/  LDC.64 R14, c[0x0][0x620] ;  /* 0x00018800ff0e7b82 */ /* 0x000ea20000000a00 */
[----:B0-----:R-:W-:-:S04]  /*09b0*/  ISETP.NE.U32.AND P0, PT, R12, RZ, PT ;  /* 0x000000ff0c00720c */ /* 0x001fc80003f05070 */
[----:B------:R-:W-:-:S13]  /*09c0*/  ISETP.NE.AND.EX P0, PT, R13, RZ, PT, P0 ;  /* 0x000000ff0d00720c */ /* 0x000fda0003f05300 */
[----:B-12---:R-:W-:Y:S05]  /*09d0*/  @!P0 BRA `(.L_x_6) ;  /* 0x0000000000288947 */ /* 0x006fea0003800000 */
[----:B------:R-:W0:Y:S02]  /*09e0*/  LDC R9, c[0x0][0x634] ;  /* 0x00018d00ff097b82 */ /* 0x000e240000000800 */
[----:B0-----:R-:W-:-:S05]  /*09f0*/  IADD3 R9, P0, R16, R9, RZ ;  /* 0x0000000910097210 */ /* 0x001fca0007f1e0ff */
[----:B------:R-:W-:-:S04]  /*0a00*/  IMAD.X R11, RZ, RZ, R17, P0 ;  /* 0x000000ffff0b7224 */ /* 0x000fc800000e0611 */
[----:B------:R-:W-:-:S04]  /*0a10*/  IMAD.WIDE.U32 R4, R11, R12, RZ ;  /* 0x0000000c0b047225 */ /* 0x000fc800078e00ff */
[----:B------:R-:W-:-:S04]  /*0a20*/  IMAD.WIDE.U32 R6, P0, R9, R13, R4 ;  /* 0x0000000d09067225 */ /* 0x000fc80007800004 */
[----:B------:R-:W-:-:S04]  /*0a30*/  IMAD.WIDE.U32 R4, R9, R12, RZ ;  /* 0x0000000c09047225 */ /* 0x000fc800078e00ff */
[----:B------:R-:W-:Y:S01]  /*0a40*/  IMAD.X R9, RZ, RZ, RZ, P0 ;  /* 0x000000ffff097224 */ /* 0x000fe200000e06ff */
[----:B------:R-:W-:Y:S01]  /*0a50*/  IADD3 RZ, P0, R5, R6, RZ ;  /* 0x0000000605ff7210 */ /* 0x000fe20007f1e0ff */
[----:B------:R-:W-:-:S04]  /*0a60*/  IMAD.MOV.U32 R8, RZ, RZ, R7 ;  /* 0x000000ffff087224 */ /* 0x000fc800078e0007 */
[----:B------:R-:W-:-:S08]  /*0a70*/  IMAD.WIDE.U32.X R4, R11, R13, R8, P0 ;  /* 0x0000000d0b047225 */ /* 0x000fd000000e0408 */
.L_x_6:
[-CC-:B------:R-:W-:Y:S01]  /*0a80*/  SHF.R.U64 R24, R4, R10.reuse, R5.reuse ;  /* 0x0000000a04187219 */ /* 0x180fe20000001205 */
[----:B------:R-:W0:Y:S01]  /*0a90*/  LDC R8, c[0x0][0x618] ;  /* 0x00018600ff087b82 */ /* 0x000e220000000800 */
[----:B------:R-:W-:Y:S01]  /*0aa0*/  SHF.R.U32.HI R4, RZ, R10, R5 ;  /* 0x0000000aff047219 */ /* 0x000fe20000011605 */
[----:B------:R-:W-:Y:S01]  /*0ab0*/  ULDC UR4, c[0x0][0x150] ;  /* 0x0000540000047ab9 */ /* 0x000fe20000000800 */
[----:B------:R-:W-:Y:S01]  /*0ac0*/  IADD3 R9, P0, RZ, -R24, RZ ;  /* 0x80000018ff097210 */ /* 0x000fe20007f1e0ff */
[----:B------:R-:W-:Y:S01]  /*0ad0*/  IMAD.MOV.U32 R5, RZ, RZ, R17 ;  /* 0x000000ffff057224 */ /* 0x000fe200078e0011 */
[----:B------:R-:W-:-:S03]  /*0ae0*/  I2FP.F32.U32 R3, R2 ;  /* 0x0000000200037245 */ /* 0x000fc60000201000 */
[----:B------:R-:W1:Y:S01]  /*0af0*/  LDC.64 R18, c[0x0][0x640] ;  /* 0x00019000ff127b82 */ /* 0x000e620000000a00 */
[----:B------:R-:W-:Y:S02]  /*0b00*/  IMAD.X R11, RZ, RZ, ~R4, P0 ;  /* 0x000000ffff0b7224 */ /* 0x000fe400000e0e04 */
[----:B------:R-:W-:Y:S01]  /*0b10*/  FMUL R3, R3, UR4 ;  /* 0x0000000403037c20 */ /* 0x000fe20008400000 */
[----:B------:R-:W-:Y:S01]  /*0b20*/  IMAD.MOV.U32 R4, RZ, RZ, R16 ;  /* 0x000000ffff047224 */ /* 0x000fe200078e0010 */
[----:B------:R-:W-:Y:S01]  /*0b30*/  ULDC UR4, c[0x0][0x154] ;  /* 0x0000550000047ab9 */ /* 0x000fe20000000800 */
[-C--:B------:R-:W-:Y:S02]  /*0b40*/  IMAD R6, R11, R14.reuse, RZ ;  /* 0x0000000e0b067224 */ /* 0x080fe400078e02ff */
[C---:B------:R-:W-:Y:S01]  /*0b50*/  IMAD.WIDE.U32 R4, R9.reuse, R14, R4 ;  /* 0x0000000e09047225 */ /* 0x040fe200078e0004 */
[----:B------:R-:W2:Y:S01]  /*0b60*/  LDC R10, c[0x0][0x608] ;  /* 0x00018200ff0a7b82 */ /* 0x000ea20000000800 */
[----:B------:R-:W3:Y:S02]  /*0b70*/  F2I.U32.TRUNC.NTZ R3, R3 ;  /* 0x0000000300037305 */ /* 0x000ee4000020f000 */
[----:B------:R-:W-:-:S04]  /*0b80*/  IMAD R9, R9, R15, R6 ;  /* 0x0000000f09097224 */ /* 0x000fc800078e0206 */
[----:B------:R-:W-:Y:S01]  /*0b90*/  IMAD.IADD R5, R5, 0x1, R9 ;  /* 0x0000000105057824 */ /* 0x000fe200078e0209 */
[----:B------:R-:W4:Y:S01]  /*0ba0*/  LDC R7, c[0x0][0x144] ;  /* 0x00005100ff077b82 */ /* 0x000f220000000800 */
[----:B------:R-:W-:-:S03]  /*0bb0*/  IMAD.MOV.U32 R9, RZ, RZ, 0x1 ;  /* 0x00000001ff097424 */ /* 0x000fc600078e00ff */
[----:B0-----:R-:W-:Y:S02]  /*0bc0*/  SHF.R.U64 R12, R4, R8, R5 ;  /* 0x00000008040c7219 */ /* 0x001fe40000001205 */
[----:B------:R-:W-:Y:S02]  /*0bd0*/  I2FP.F32.U32 R4, R0 ;  /* 0x0000000000047245 */ /* 0x000fe40000201000 */
[----:B------:R-:W0:Y:S01]  /*0be0*/  LDC R14, c[0x0][0x658] ;  /* 0x00019600ff0e7b82 */ /* 0x000e220000000800 */
[----:B-1----:R-:W-:Y:S01]  /*0bf0*/  ISETP.NE.U32.AND P0, PT, R18, RZ, PT ;  /* 0x000000ff1200720c */ /* 0x002fe20003f05070 */
[----:B---3--:R-:W-:Y:S02]  /*0c00*/  IMAD.MOV R6, RZ, RZ, -R3 ;  /* 0x000000ffff067224 */ /* 0x008fe400078e0a03 */
[----:B------:R-:W-:Y:S01]  /*0c10*/  FMUL R4, R4, UR4 ;  /* 0x0000000404047c20 */ /* 0x000fe20008400000 */
[----:B------:R-:W-:Y:S01]  /*0c20*/  SHF.R.U32.HI R3, RZ, R8, R5 ;  /* 0x00000008ff037219 */ /* 0x000fe20000011605 */
[----:B------:R-:W-:Y:S01]  /*0c30*/  IMAD.MOV.U32 R5, RZ, RZ, -0x1 ;  /* 0xffffffffff057424 */ /* 0x000fe200078e00ff */
[----:B------:R-:W-:Y:S01]  /*0c40*/  ISETP.NE.AND.EX P0, PT, R19, RZ, PT, P0 ;  /* 0x000000ff1300720c */ /* 0x000fe20003f05300 */
[----:B------:R1:W3:Y:S01]  /*0c50*/  F2I.U32.TRUNC.NTZ R11, R4 ;  /* 0x00000004000b7305 */ /* 0x0002e2000020f000 */
[----:B------:R-:W1:Y:S01]  /*0c60*/  LDC R13, c[0x0][0x148] ;  /* 0x00005200ff0d7b82 */ /* 0x000e620000000800 */
[----:B--2---:R-:W-:-:S02]  /*0c70*/  SHF.R.U64 R23, R12, R10, R3 ;  /* 0x0000000a0c177219 */ /* 0x004fc40000001203 */
[----:B------:R-:W-:-:S05]  /*0c80*/  SHF.R.U32.HI R3, RZ, R10, R3 ;  /* 0x0000000aff037219 */ /* 0x000fca0000011603 */
[----:B------:R-:W2:Y:S01]  /*0c90*/  LDC R17, c[0x0][0x600] ;  /* 0x00018000ff117b82 */ /* 0x000ea20000000800 */
[----:B----4-:R-:W-:-:S07]  /*0ca0*/  IMAD R8, R7, R6, R2 ;  /* 0x0000000607087224 */ /* 0x010fce00078e0202 */
[----:B------:R-:W4:Y:S01]  /*0cb0*/  LDC R16, c[0x0][0x648] ;  /* 0x00019200ff107b82 */ /* 0x000f220000000800 */
[-C--:B0-----:R-:W-:Y:S02]  /*0cc0*/  SHF.L.U32 R2, R5, R14.reuse, RZ ;  /* 0x0000000e05027219 */ /* 0x081fe400000006ff */
[--C-:B------:R-:W-:Y:S02]  /*0cd0*/  SHF.R.U64 R22, R23, R14, R3.reuse ;  /* 0x0000000e17167219 */ /* 0x100fe40000001203 */
[----:B------:R-:W-:Y:S02]  /*0ce0*/  LOP3.LUT R10, RZ, R2, RZ, 0x33, !PT ;  /* 0x00000002ff0a7212 */ /* 0x000fe400078e33ff */
[-C--:B------:R-:W-:Y:S01]  /*0cf0*/  SHF.R.U32.HI R3, RZ, R14.reuse, R3 ;  /* 0x0000000eff037219 */ /* 0x080fe20000011603 */
[----:B------:R-:W0:Y:S01]  /*0d00*/  LDC R21, c[0x0][0x638] ;  /* 0x00018e00ff157b82 */ /* 0x000e220000000800 */
[----:B------:R-:W-:Y:S01]  /*0d10*/  SHF.L.U32 R9, R9, R14, RZ ;  /* 0x0000000e09097219 */ /* 0x000fe200000006ff */
[----:B------:R-:W-:-:S06]  /*0d20*/  IMAD.MOV.U32 R2, RZ, RZ, R22 ;  /* 0x000000ffff027224 */ /* 0x000fcc00078e0016 */
[----:B------:R-:W0:Y:S01]  /*0d30*/  LDC R20, c[0x0][0x610] ;  /* 0x00018400ff147b82 */ /* 0x000e220000000800 */
[----:B-1-3--:R-:W-:Y:S05]  /*0d40*/  @!P0 BRA `(.L_x_7) ;  /* 0x0000000000288947 */ /* 0x00afea0003800000 */
[----:B------:R-:W1:Y:S02]  /*0d50*/  LDC R7, c[0x0][0x64c] ;  /* 0x00019300ff077b82 */ /* 0x000e640000000800 */
[----:B-1----:R-:W-:-:S05]  /*0d60*/  IADD3 R7, P0, R22, R7, RZ ;  /* 0x0000000716077210 */ /* 0x002fca0007f1e0ff */
        /* <DEDUP_REMOVED lines=8> */
.L_x_7:
[----:B----4-:R-:W-:Y:S01]  /*0df0*/  SHF.R.U64 R2, R2, R16, R3 ;  /* 0x0000001002027219 */ /* 0x010fe20000001203 */
[----:B--2---:R-:W-:Y:S01]  /*0e00*/  VIADD R3, R17, 0xffffffff ;  /* 0xffffffff11037836 */ /* 0x004fe20000000000 */
[----:B------:R-:W-:Y:S01]  /*0e10*/  LOP3.LUT R10, R23, R10, RZ, 0xc0, !PT ;  /* 0x0000000a170a7212 */ /* 0x000fe200078ec0ff */
[----:B------:R-:W-:Y:S01]  /*0e20*/  IMAD.MOV R11, RZ, RZ, -R11 ;  /* 0x000000ffff0b7224 */ /* 0x000fe200078e0a0b */
[----:B------:R-:W-:Y:S01]  /*0e30*/  R2UR UR22, R24 ;  /* 0x00000000181672ca */ /* 0x000fe200000e0000 */
[----:B------:R-:W-:Y:S01]  /*0e40*/  IMAD.MOV R4, RZ, RZ, -R2 ;  /* 0x000000ffff047224 */ /* 0x000fe200078e0a02 */
[----:B------:R-:W-:Y:S01]  /*0e50*/  LOP3.LUT R3, R12, R3, RZ, 0xc0, !PT ;  /* 0x000000030c037212 */ /* 0x000fe200078ec0ff */
[----:B------:R-:W-:Y:S02]  /*0e60*/  @P4 IMAD R8, R13, R11, R0 ;  /* 0x0000000b0d084224 */ /* 0x000fe400078e0200 */
[----:B------:R-:W-:Y:S02]  /*0e70*/  IMAD R9, R9, R2, R10 ;  /* 0x0000000209097224 */ /* 0x000fe400078e020a */
[----:B0-----:R-:W-:-:S02]  /*0e80*/  IMAD R0, R4, R21, R22 ;  /* 0x0000001504007224 */ /* 0x001fc400078e0216 */
[----:B------:R-:W-:Y:S02]  /*0e90*/  IMAD R8, R9, R20, R8 ;  /* 0x0000001409087224 */ /* 0x000fe400078e0208 */
[----:B------:R-:W-:Y:S02]  /*0ea0*/  IMAD R3, R0, R17, R3 ;  /* 0x0000001100037224 */ /* 0x000fe400078e0203 */
[----:B------:R-:W-:-:S03]  /*0eb0*/  IMAD.MOV.U32 R4, RZ, RZ, 0x1 ;  /* 0x00000001ff047424 */ /* 0x000fc600078e00ff */
[----:B------:R-:W-:Y:S02]  /*0ec0*/  SEL R2, R3, R8, !P4 ;  /* 0x0000000803027207 */ /* 0x000fe40006000000 */
[----:B------:R-:W-:-:S03]  /*0ed0*/  SEL R0, R8, R3, !P4 ;  /* 0x0000000308007207 */ /* 0x000fc60006000000 */
[----:B------:R0:W-:Y:S04]  /*0ee0*/  STL [R1+0x84], R2 ;  /* 0x0000840201007387 */ /* 0x0001e80000100800 */
[----:B------:R0:W-:Y:S02]  /*0ef0*/  STL [R1+0x80], R0 ;  /* 0x0000800001007387 */ /* 0x0001e40000100800 */
.L_x_5:
[----:B------:R-:W-:-:S08]  /*0f00*/  NOP ;  /* 0x0000000000007918 */ /* 0x000fd00000000000 */
[----:B------:R-:W1:Y:S02]  /*0f10*/  USETMAXREG.TRY_ALLOC.CTAPOOL UP0, 0xe8 ;  /* 0x000000e8000079c8 */ /* 0x000e640008000600 */
[----:B-1----:R-:W-:-:S13]  /*0f20*/  PLOP3.LUT P0, PT, PT, PT, UP0, 0x80, 0x0 ;  /* 0x000000000000781c */ /* 0x002fda0003f0f008 */
[----:B------:R-:W-:Y:S05]  /*0f30*/  @!P0 BRA `(.L_x_5) ;  /* 0xfffffffc00f08947 */ /* 0x000fea000383ffff */
[----:B------:R-:W-:Y:S01]  /*0f40*/  ULDC.64 UR4, c[0x0][0x598] ;  /* 0x0001660000047ab9 */ /* 0x000fe20000000a00 */
[----:B------:R-:W-:Y:S01]  /*0f50*/  ULDC.64 UR16, c[0x0][0x208] ;  /* 0x0000820000107ab9 */ /* 0x000fe20000000a00 */
[----:B------:R-:W-:-:S04]  /*0f60*/  ISETP.NE.U32.AND P0, PT, RZ, UR4, PT ;  /* 0x00000004ff007c0c */ /* 0x000fc8000bf05070 */
[----:B------:R-:W-:-:S13]  /*0f70*/  ISETP.NE.AND.EX P0, PT, RZ, UR5, PT, P0 ;  /* 0x00000005ff007c0c */ /* 0x000fda000bf05300 */
[----:B------:R-:W-:Y:S05]  /*0f80*/  @!P0 BRA `(.L_x_8) ;  /* 0x0000000000208947 */ /* 0x000fea0003800000 */
[----:B0-----:R-:W0:Y:S02]  /*0f90*/  LDC.64 R2, c[0x0][0x598] ;  /* 0x00016600ff027b82 */ /* 0x001e240000000a00 */
[----:B0-----:R-:W2:Y:S02]  /*0fa0*/  LDG.E.64 R2, desc[UR16][R2.64] ;  /* 0x0000001002027981 */ /* 0x001ea4000c1e1b00 */
[----:B--2---:R-:W-:-:S04]  /*0fb0*/  ISETP.NE.U32.AND P0, PT, R2, RZ, PT ;  /* 0x000000ff0200720c */ /* 0x004fc80003f05070 */
[----:B------:R-:W-:-:S13]  /*0fc0*/  ISETP.NE.AND.EX P0, PT, R3, RZ, PT, P0 ;  /* 0x000000ff0300720c */ /* 0x000fda0003f05300 */
[----:B------:R-:W-:Y:S05]  /*0fd0*/  @!P0 BRA `(.L_x_8) ;  /* 0x00000000000c8947 */ /* 0x000fea0003800000 */
[----:B------:R-:W2:Y:S02]  /*0fe0*/  LD.E R2, desc[UR16][R2.64] ;  /* 0x0000001002027980 */ /* 0x000ea4000c101900 */
[----:B--2---:R-:W-:Y:S01]  /*0ff0*/  R2UR UR20, R2 ;  /* 0x00000000021472ca */ /* 0x004fe200000e0000 */
[----:B------:R-:W-:-:S14]  /*1000*/  BRA `(.L_x_9) ;  /* 0x0000000000247947 */ /* 0x000fdc0003800000 */
.L_x_8:
[----:B------:R-:W-:Y:S02]  /*1010*/  ULDC.64 UR4, c[0x0][0x588] ;  /* 0x0001620000047ab9 */ /* 0x000fe40000000a00 */
[----:B------:R-:W-:-:S04]  /*1020*/  ISETP.NE.U32.AND P0, PT, RZ, UR4, PT ;  /* 0x00000004ff007c0c */ /* 0x000fc8000bf05070 */
[----:B------:R-:W-:-:S13]  /*1030*/  ISETP.NE.AND.EX P0, PT, RZ, UR5, PT, P0 ;  /* 0x00000005ff007c0c */ /* 0x000fda000bf05300 */
[----:B------:R-:W-:Y:S05]  /*1040*/  @!P0 BRA `(.L_x_10) ;  /* 0x0000000000108947 */ /* 0x000fea0003800000 */
[----:B0-----:R-:W0:Y:S02]  /*1050*/  LDC.64 R2, c[0x0][0x588] ;  /* 0x00016200ff027b82 */ /* 0x001e240000000a00 */
[----:B0-----:R-:W2:Y:S02]  /*1060*/  LDG.E R2, desc[UR16][R2.64] ;  /* 0x0000001002027981 */ /* 0x001ea4000c1e1900 */
[----:B--2---:R-:W-:Y:S01]  /*1070*/  R2UR UR20, R2 ;  /* 0x00000000021472ca */ /* 0x004fe200000e0000 */
[----:B------:R-:W-:-:S14]  /*1080*/  BRA `(.L_x_9) ;  /* 0x0000000000047947 */ /* 0x000fdc0003800000 */
.L_x_10:
[----:B------:R-:W-:-:S05]  /*1090*/  ULDC UR20, c[0x0][0x580] ;  /* 0x0001600000147ab9 */ /* 0x000fca0000000800 */
.L_x_9:
[----:B------:R-:W-:Y:S02]  /*10a0*/  ULDC.64 UR4, c[0x0][0x5a0] ;  /* 0x0001680000047ab9 */ /* 0x000fe40000000a00 */
        /* <DEDUP_REMOVED lines=11> */
.L_x_11:
        /* <DEDUP_REMOVED lines=8> */
.L_x_13:
[----:B------:R-:W-:-:S05]  /*11e0*/  ULDC UR21, c[0x0][0x584] ;  /* 0x0001610000157ab9 */ /* 0x000fca0000000800 */
.L_x_12:
[----:B------:R-:W-:-:S13]  /*11f0*/  LOP3.LUT P0, RZ, R4, 0xff, RZ, 0xc0, !PT ;  /* 0x000000ff04ff7812 */ /* 0x000fda000780c0ff */
[----:B------:R-:W-:Y:S05]  /*1200*/  @!P0 EXIT ;  /* 0x000000000000894d */ /* 0x000fea0003800000 */
[----:B------:R-:W-:Y:S01]  /*1210*/  ULDC UR4, c[0x0][0x28c] ;  /* 0x0000a30000047ab9 */ /* 0x000fe20000000800 */
[----:B------:R-:W-:Y:S02]  /*1220*/  ULOP3.LUT UR23, UR13, 0x1, URZ, 0xfc, !UPT ;  /* 0x000000010d177892 */ /* 0x000fe4000f8efc3f */
[----:B------:R-:W-:-:S04]  /*1230*/  UIADD3 UR4, UR4, 0x1f, URZ ;  /* 0x0000001f04047890 */ /* 0x000fc8000fffe03f */
[----:B------:R-:W-:-:S04]  /*1240*/  USHF.R.S32.HI UR5, URZ, 0x1f, UR4 ;  /* 0x0000001f3f057899 */ /* 0x000fc80008011404 */
[----:B------:R-:W-:-:S03]  /*1250*/  ULEA.HI UR5, UR5, UR4, URZ, 0x5 ;  /* 0x0000000405057291 */ /* 0x000fc6000f8f283f */
[----:B------:R-:W-:Y:S01]  /*1260*/  UMOV UR4, URZ ;  /* 0x0000003f00047c82 */ /* 0x000fe20008000000 */
[----:B------:R-:W-:-:S03]  /*1270*/  USHF.R.S32.HI UR12, URZ, 0x5, UR5 ;  /* 0x000000053f0c7899 */ /* 0x000fc60008011405 */
[----:B------:R-:W-:-:S09]  /*1280*/  UMOV UR5, URZ ;  /* 0x0000003f00057c82 */ /* 0x000fd20008000000 */
.L_x_294:
[----:B0-----:R-:W0:Y:S01]  /*1290*/  S2R R0, SR_TID.X ;  /* 0x0000000000007919 */ /* 0x001e220000002100 */
[----:B-1----:R-:W1:Y:S01]  /*12a0*/  S2UR UR11, SR_CgaCtaId ;  /* 0x00000000000b79c3 */ /* 0x002e620000008800 */
[----:B------:R-:W-:Y:S01]  /*12b0*/  UMOV UR14, 0x400 ;  /* 0x00000400000e7882 */ /* 0x000fe20000000000 */
[----:B------:R-:W-:Y:S01]  /*12c0*/  UMOV UR6, URZ ;  /* 0x0000003f00067c82 */ /* 0x000fe20008000000 */
[----:B------:R-:W-:Y:S01]  /*12d0*/  STL [R1+0x74], RZ ;  /* 0x000074ff01007387 */ /* 0x000fe20000100800 */
[----:B------:R-:W-:Y:S01]  /*12e0*/  UMOV UR7, URZ ;  /* 0x0000003f00077c82 */ /* 0x000fe20008000000 */
[----:B------:R-:W-:Y:S01]  /*12f0*/  UMOV UR8, URZ ;  /* 0x0000003f00087c82 */ /* 0x000fe20008000000 */
[----:B------:R-:W-:Y:S01]  /*1300*/  UMOV UR18, UR5 ;  /* 0x0000000500127c82 */ /* 0x000fe20008000000 */
[----:B------:R-:W-:Y:S01]  /*1310*/  STL [R1+0x70], RZ ;  /* 0x000070ff01007387 */ /* 0x000fe20000100800 */
[----:B--2-4-:R-:W2:Y:S01]  /*1320*/  LDC R2, c[0x0][0x28c] ;  /* 0x0000a300ff027b82 */ /* 0x014ea20000000800 */
[----:B------:R-:W-:-:S02]  /*1330*/  CS2R R4, SRZ ;  /* 0x0000000000047805 */ /* 0x000fc4000001ff00 */
[----:B------:R-:W-:Y:S01]  /*1340*/  CS2R R6, SRZ ;  /* 0x0000000000067805 */ /* 0x000fe2000001ff00 */
[----:B------:R-:W-:Y:S01]  /*1350*/  STL [R1+0x6c], RZ ;  /* 0x00006cff01007387 */ /* 0x000fe20000100800 */
[----:B------:R-:W-:Y:S02]  /*1360*/  CS2R R8, SRZ ;  /* 0x0000000000087805 */ /* 0x000fe4000001ff00 */
[----:B------:R-:W-:Y:S02]  /*1370*/  CS2R R10, SRZ ;  /* 0x00000000000a7805 */ /* 0x000fe4000001ff00 */
[----:B------:R-:W-:Y:S01]  /*1380*/  CS2R R12, SRZ ;  /* 0x00000000000c7805 */ /* 0x000fe2000001ff00 */
[----:B------:R-:W-:Y:S01]  /*1390*/  STL [R1+0x68], RZ ;  /* 0x000068ff01007387 */ /* 0x000fe20000100800 */
[----:B------:R-:W-:Y:S02]  /*13a0*/  CS2R R14, SRZ ;  /* 0x00000000000e7805 */ /* 0x000fe4000001ff00 */
[----:B------:R-:W-:-:S02]  /*13b0*/  CS2R R16, SRZ ;  /* 0x0000000000107805 */ /* 0x000fc4000001ff00 */
[----:B------:R-:W-:Y:S01]  /*13c0*/  CS2R R18, SRZ ;  /* 0x0000000000127805 */ /* 0x000fe2000001ff00 */
[----:B------:R-:W-:Y:S01]  /*13d0*/  STL [R1+0x64], RZ ;  /* 0x000064ff01007387 */ /* 0x000fe20000100800 */
[----:B------:R-:W-:Y:S02]  /*13e0*/  CS2R R20, SRZ ;  /* 0x0000000000147805 */ /* 0x000fe4000001ff00 */
[----:B------:R-:W-:Y:S02]  /*13f0*/  CS2R R22, SRZ ;  /* 0x0000000000167805 */ /* 0x000fe4000001ff00 */
[----:B------:R-:W-:Y:S01]  /*1400*/  CS2R R152, SRZ ;  /* 0x0000000000987805 */ /* 0x000fe2000001ff00 */
[----:B------:R-:W-:Y:S01]  /*1410*/  STL [R1+0x60], RZ ;  /* 0x000060ff01007387 */ /* 0x000fe20000100800 */
[----:B-1----:R-:W-:Y:S01]  /*1420*/  ULEA UR14, UR11, UR14, 0x18 ;  /* 0x0000000e0b0e7291 */ /* 0x002fe2000f8ec03f */
[----:B------:R-:W-:Y:S02]  /*1430*/  CS2R R154, SRZ ;  /* 0x00000000009a7805 */ /* 0x000fe4000001ff00 */
[----:B------:R-:W-:Y:S01]  /*1440*/  CS2R R156, SRZ ;  /* 0x00000000009c7805 */ /* 0x000fe2000001ff00 */
[----:B------:R-:W-:Y:S01]  /*1450*/  STL [R1+0x5c], RZ ;  /* 0x00005cff01007387 */ /* 0x000fe20000100800 */
[----:B------:R-:W-:-:S02]  /*1460*/  CS2R R158, SRZ ;  /* 0x00000000009e7805 */ /* 0x000fc4000001ff00 */
[----:B------:R-:W-:Y:S02]  /*1470*/  CS2R R160, SRZ ;  /* 0x0000000000a07805 */ /* 0x000fe4000001ff00 */
[----:B------:R-:W-:Y:S02]  /*1480*/  CS2R R162, SRZ ;  /* 0x0000000000a27805 */ /* 0x000fe4000001ff00 */
[----:B0-----:R-:W-:Y:S01]  /*1490*/  LOP3.LUT R0, R0, 0x80, RZ, 0xc0, !PT ;  /* 0x0000008000007812 */ /* 0x001fe200078ec0ff */
[----:B------:R-:W-:Y:S01]  /*14a0*/  STL [R1+0x58], RZ ;  /* 0x000058ff01007387 */ /* 0x000fe20000100800 */
[----:B--2---:R-:W-:Y:S02]  /*14b0*/  ISETP.GE.AND P0, PT, R2, 0x1, PT ;  /* 0x000000010200780c */ /* 0x004fe40003f06270 */
[----:B------:R-:W-:Y:S02]  /*14c0*/  CS2R R2, SRZ ;  /* 0x0000000000027805 */ /* 0x000fe4000001ff00 */
[----:B------:R-:W-:Y:S01]  /*14d0*/  SHF.R.U32.HI R0, RZ, 0x7, R0 ;  /* 0x00000007ff007819 */ /* 0x000fe20000011600 */
[----:B------:R-:W-:Y:S01]  /*14e0*/  STL [R1+0x54], RZ ;  /* 0x000054ff01007387 */ /* 0x000fe20000100800 */
[----:B------:R-:W-:-:S02]  /*14f0*/  CS2R R164, SRZ ;  /* 0x0000000000a47805 */ /* 0x000fc4000001ff00 */
[----:B------:R-:W-:Y:S02]  /*1500*/  CS2R R166, SRZ ;  /* 0x0000000000a67805 */ /* 0x000fe4000001ff00 */
[----:B------:R-:W-:Y:S01]  /*1510*/  CS2R R168, SRZ ;  /* 0x0000000000a87805 */ /* 0x000fe2000001ff00 */
[----:B------:R-:W-:Y:S01]  /*1520*/  STL [R1+0x50], RZ ;  /* 0x000050ff01007387 */ /* 0x000fe20000100800 */
[----:B------:R-:W-:Y:S02]  /*1530*/  CS2R R170, SRZ ;  /* 0x0000000000aa7805 */ /* 0x000fe4000001ff00 */
[----:B------:R-:W-:Y:S02]  /*1540*/  CS2R R172, SRZ ;  /* 0x0000000000ac7805 */ /* 0x000fe4000001ff00 */
[----:B------:R-:W-:Y:S01]  /*1550*/  CS2R R174, SRZ ;  /* 0x0000000000ae7805 */ /* 0x000fe2000001ff00 */
[----:B------:R-:W0:Y:S01]  /*1560*/  SHFL.IDX PT, R0, R0, RZ, 0x1f ;  /* 0x00001fff00007589 */ /* 0x000e2200000e0000 */
[----:B------:R-:W-:-:S02]  /*1570*/  CS2R R176, SRZ ;  /* 0x0000000000b07805 */ /* 0x000fc4000001ff00 */
[----:B------:R-:W-:Y:S02]  /*1580*/  CS2R R178, SRZ ;  /* 0x0000000000b27805 */ /* 0x000fe4000001ff00 */
[----:B------:R-:W-:Y:S01]  /*1590*/  CS2R R180, SRZ ;  /* 0x0000000000b47805 */ /* 0x000fe2000001ff00 */
[----:B------:R1:W-:Y:S01]  /*15a0*/  STL [R1+0x4c], RZ ;  /* 0x00004cff01007387 */ /* 0x0003e20000100800 */
[----:B------:R-:W-:Y:S02]  /*15b0*/  CS2R R182, SRZ ;  /* 0x0000000000b67805 */ /* 0x000fe4000001ff00 */
[----:B------:R-:W-:Y:S02]  /*15c0*/  CS2R R184, SRZ ;  /* 0x0000000000b87805 */ /* 0x000fe4000001ff00 */
[----:B------:R-:W-:Y:S01]  /*15d0*/  CS2R R186, SRZ ;  /* 0x0000000000ba7805 */ /* 0x000fe2000001ff00 */
[----:B------:R1:W-:Y:S01]  /*15e0*/  STL [R1+0x48], RZ ;  /* 0x000048ff01007387 */ /* 0x0003e20000100800 */
        /* <DEDUP_REMOVED lines=14> */
[----:B------:R-:W-:Y:S02]  /*16d0*/  CS2R R210, SRZ ;  /* 0x0000000000d27805 */ /* 0x000fe4000001ff00 */
[----:B0-----:R-:W-:Y:S01]  /*16e0*/  R2UR UR9, R0 ;  /* 0x00000000000972ca */ /* 0x001fe200000e0000 */
[----:B------:R1:W-:Y:S01]  /*16f0*/  STL [R1+0x38], RZ ;  /* 0x000038ff01007387 */ /* 0x0003e20000100800 */
[----:B------:R-:W-:Y:S01]  /*1700*/  IMAD.MOV.U32 R0, RZ, RZ, RZ ;  /* 0x000000ffff007224 */ /* 0x000fe200078e00ff */
[----:B------:R-:W-:-:S02]  /*1710*/  CS2R R212, SRZ ;  /* 0x0000000000d47805 */ /* 0x000fc4000001ff00 */
[----:B------:R-:W-:Y:S01]  /*1720*/  CS2R R214, SRZ ;  /* 0x0000000000d67805 */ /* 0x000fe2000001ff00 */
[----:B------:R1:W-:Y:S01]  /*1730*/  STL [R1+0x34], RZ ;  /* 0x000034ff01007387 */ /* 0x0003e20000100800 */
[----:B------:R-:W-:Y:S02]  /*1740*/  CS2R R216, SRZ ;  /* 0x0000000000d87805 */ /* 0x000fe4000001ff00 */
[----:B------:R-:W-:Y:S02]  /*1750*/  CS2R R218, SRZ ;  /* 0x0000000000da7805 */ /* 0x000fe4000001ff00 */
[----:B------:R-:W-:Y:S01]  /*1760*/  CS2R R220, SRZ ;  /* 0x0000000000dc7805 */ /* 0x000fe2000001ff00 */
[----:B------:R1:W-:Y:S01]  /*1770*/  STL [R1+0x30], RZ ;  /* 0x000030ff01007387 */ /* 0x0003e20000100800 */
[----:B------:R-:W-:Y:S02]  /*1780*/  CS2R R222, SRZ ;  /* 0x0000000000de7805 */ /* 0x000fe4000001ff00 */
[----:B------:R-:W-:Y:S01]  /*1790*/  CS2R R224, SRZ ;  /* 0x0000000000e07805 */ /* 0x000fe2000001ff00 */
[----:B------:R-:W-:Y:S01]  /*17a0*/  IMAD.MOV.U32 R226, RZ, RZ, RZ ;  /* 0x000000ffffe27224 */ /* 0x000fe200078e00ff */
[----:B------:R1:W-:Y:S01]  /*17b0*/  STL [R1+0x2c], RZ ;  /* 0x00002cff01007387 */ /* 0x0003e20000100800 */
[----:B------:R-:W-:Y:S01]  /*17c0*/  ULEA.HI UR10, UR9, UR9, URZ, 0x1 ;  /* 0x00000009090a7291 */ /* 0x000fe2000f8f083f */
[----:B------:R-:W-:Y:S01]  /*17d0*/  IMAD.U32 R227, RZ, RZ, UR4 ;  /* 0x00000004ffe37e24 */ /* 0x000fe2000f8e00ff */
[----:B------:R-:W-:Y:S01]  /*17e0*/  CS2R R88, SRZ ;  /* 0x0000000000587805 */ /* 0x000fe2000001ff00 */
[----:B------:R1:W-:Y:S01]  /*17f0*/  STL [R1+0x28], RZ ;  /* 0x000028ff01007387 */ /* 0x0003e20000100800 */
[----:B------:R-:W-:Y:S01]  /*1800*/  ULOP3.LUT UR10, UR10, 0x1ffffe, URZ, 0xc0, !UPT ;  /* 0x001ffffe0a0a7892 */ /* 0x000fe2000f8ec03f */
[----:B------:R-:W-:-:S02]  /*1810*/  CS2R R90, SRZ ;  /* 0x00000000005a7805 */ /* 0x000fc4000001ff00 */
[----:B------:R-:W-:Y:S01]  /*1820*/  CS2R R92, SRZ ;  /* 0x00000000005c7805 */ /* 0x000fe2000001ff00 */
[----:B------:R1:W-:Y:S01]  /*1830*/  STL [R1+0x24], RZ ;  /* 0x000024ff01007387 */ /* 0x0003e20000100800 */
[----:B------:R-:W-:Y:S01]  /*1840*/  UIADD3 UR10, UR9, -UR10, URZ ;  /* 0x8000000a090a7290 */ /* 0x000fe2000fffe03f */
[----:B------:R-:W-:Y:S02]  /*1850*/  CS2R R94, SRZ ;  /* 0x00000000005e7805 */ /* 0x000fe4000001ff00 */
[----:B------:R-:W-:Y:S01]  /*1860*/  CS2R R96, SRZ ;  /* 0x0000000000607805 */ /* 0x000fe2000001ff00 */
[----:B------:R1:W-:Y:S01]  /*1870*/  STL [R1+0x20], RZ ;  /* 0x000020ff01007387 */ /* 0x0003e20000100800 */
[----:B------:R-:W-:Y:S01]  /*1880*/  ULEA UR10, UR10, UR14, 0xb ;  /* 0x0000000e0a0a7291 */ /* 0x000fe2000f8e583f */
[----:B------:R-:W-:Y:S02]  /*1890*/  CS2R R98, SRZ ;  /* 0x0000000000627805 */ /* 0x000fe4000001ff00 */
[----:B------:R-:W-:Y:S01]  /*18a0*/  CS2R R100, SRZ ;  /* 0x0000000000647805 */ /* 0x000fe2000001ff00 */
[----:B------:R1:W-:Y:S01]  /*18b0*/  STL [R1+0x1c], RZ ;  /* 0x00001cff01007387 */ /* 0x0003e20000100800 */
[----:B------:R-:W-:Y:S01]  /*18c0*/  UIADD3 UR10, UR10, 0x280, URZ ;  /* 0x000002800a0a7890 */ /* 0x000fe2000fffe03f */
[----:B------:R-:W-:-:S02]  /*18d0*/  CS2R R102, SRZ ;  /* 0x0000000000667805 */ /* 0x000fc4000001ff00 */
[----:B------:R-:W-:Y:S01]  /*18e0*/  CS2R R104, SRZ ;  /* 0x0000000000687805 */ /* 0x000fe2000001ff00 */
[----:B------:R1:W-:Y:S01]  /*18f0*/  STL [R1+0x18], RZ ;  /* 0x000018ff01007387 */ /* 0x0003e20000100800 */
[----:B------:R-:W-:Y:S01]  /*1900*/  USHF.R.U32.HI UR10, URZ, 0x4, UR10 ;  /* 0x000000043f0a7899 */ /* 0x000fe2000801160a */
[----:B------:R-:W-:Y:S02]  /*1910*/  CS2R R106, SRZ ;  /* 0x00000000006a7805 */ /* 0x000fe4000001ff00 */
[----:B------:R-:W-:Y:S01]  /*1920*/  CS2R R108, SRZ ;  /* 0x00000000006c7805 */ /* 0x000fe2000001ff00 */
[----:B------:R1:W-:Y:S01]  /*1930*/  STL [R1+0x14], RZ ;  /* 0x000014ff01007387 */ /* 0x0003e20000100800 */
[----:B------:R-:W-:Y:S01]  /*1940*/  ULOP3.LUT UR15, UR10, 0x3fff, URZ, 0xc0, !UPT ;  /* 0x00003fff0a0f7892 */ /* 0x000fe2000f8ec03f */
        /* <DEDUP_REMOVED lines=18> */
[----:B------:R1:W-:Y:S01]  /*1a70*/  STL [R1], RZ ;  /* 0x000000ff01007387 */ /* 0x0003e20000100800 */
[----:B------:R-:W-:-:S02]  /*1a80*/  CS2R R138, SRZ ;  /* 0x00000000008a7805 */ /* 0x000fc4000001ff00 */
[----:B------:R-:W-:Y:S02]  /*1a90*/  CS2R R140, SRZ ;  /* 0x00000000008c7805 */ /* 0x000fe4000001ff00 */
[----:B------:R-:W-:Y:S02]  /*1aa0*/  CS2R R142, SRZ ;  /* 0x00000000008e7805 */ /* 0x000fe4000001ff00 */
[----:B------:R-:W-:Y:S02]  /*1ab0*/  CS2R R144, SRZ ;  /* 0x0000000000907805 */ /* 0x000fe4000001ff00 */
[----:B------:R-:W-:Y:S02]  /*1ac0*/  CS2R R146, SRZ ;  /* 0x0000000000927805 */ /* 0x000fe4000001ff00 */
[----:B------:R-:W-:Y:S02]  /*1ad0*/  CS2R R148, SRZ ;  /* 0x0000000000947805 */ /* 0x000fe4000001ff00 */
[----:B------:R-:W-:-:S02]  /*1ae0*/  CS2R R150, SRZ ;  /* 0x0000000000967805 */ /* 0x000fc4000001ff00 */
[----:B------:R-:W-:Y:S02]  /*1af0*/  CS2R R24, SRZ ;  /* 0x0000000000187805 */ /* 0x000fe4000001ff00 */
[----:B---3--:R-:W-:Y:S02]  /*1b00*/  CS2R R26, SRZ ;  /* 0x00000000001a7805 */ /* 0x008fe4000001ff00 */
[----:B------:R-:W-:Y:S02]  /*1b10*/  CS2R R28, SRZ ;  /* 0x00000000001c7805 */ /* 0x000fe4000001ff00 */
[----:B------:R-:W-:Y:S02]  /*1b20*/  CS2R R30, SRZ ;  /* 0x00000000001e7805 */ /* 0x000fe4000001ff00 */
[----:B------:R-:W-:Y:S02]  /*1b30*/  CS2R R32, SRZ ;  /* 0x0000000000207805 */ /* 0x000fe4000001ff00 */
        /* <DEDUP_REMOVED lines=26> */
[----:B------:R-:W-:Y:S01]  /*1ce0*/  CS2R R86, SRZ ;  /* 0x0000000000567805 */ /* 0x000fe2000001ff00 */
[----:B-1----:R-:W-:Y:S06]  /*1cf0*/  @!P0 BRA `(.L_x_14) ;  /* 0x0000001000608947 */ /* 0x002fec0003800000 */
[----:B------:R-:W-:-:S06]  /*1d00*/  UISETP.NE.AND UP0, UPT, UR23, 0x3, UPT ;  /* 0x000000031700788c */ /* 0x000fcc000bf05270 */
[----:B------:R-:W-:-:S13]  /*1d10*/  PLOP3.LUT P1, PT, PT, PT, UP0, 0x80, 0x0 ;  /* 0x000000000000781c */ /* 0x000fda0003f2f008 */
[----:B------:R-:W-:Y:S05]  /*1d20*/  @!P1 BRA `(.L_x_15) ;  /* 0x0000000000049947 */ /* 0x000fea0003800000 */
[----:B------:R-:W-:Y:S01]  /*1d30*/  BPT.TRAP 0x1 ;  /* 0x000000040000795c */ /* 0x000fe20000300000 */
.L_x_15:
[----:B------:R-:W-:Y:S01]  /*1d40*/  ULEA UR7, UR5, UR14, 0x3 ;  /* 0x0000000e05077291 */ /* 0x000fe2000f8e183f */
[----:B------:R-:W-:-:S05]  /*1d50*/  IMAD.U32 R0, RZ, RZ, UR4 ;  /* 0x00000004ff007e24 */ /* 0x000fca000f8e00ff */
[----:B------:R-:W-:-:S04]  /*1d60*/  SHF.L.U32 R0, R0, 0x1f, RZ ;  /* 0x0000001f00007819 */ /* 0x000fc800000006ff */
[----:B------:R0:W1:Y:S01]  /*1d70*/  SYNCS.PHASECHK.TRANS64.TRYWAIT P0, [UR7], R0 ;  /* 0x00000000ff0075a7 */ /* 0x0000620008000147 */
[----:B------:R-:W-:Y:S05]  /*1d80*/  @!P1 BRA `(.L_x_16) ;  /* 0x0000000000049947 */ /* 0x000fea0003800000 */
[----:B------:R-:W-:Y:S01]  /*1d90*/  BPT.TRAP 0x1 ;  /* 0x000000040000795c */ /* 0x000fe20000300000 */
.L_x_16:
[----:B------:R2:W-:Y:S01]  /*1da0*/  STL [R1+0x74], RZ ;  /* 0x000074ff01007387 */ /* 0x0005e20000100800 */
[----:B------:R-:W-:Y:S01]  /*1db0*/  UMOV UR6, 0x1 ;  /* 0x0000000100067882 */ /* 0x000fe20000000000 */
[----:B-1----:R-:W-:Y:S05]  /*1dc0*/  @P0 BRA `(.L_x_17) ;  /* 0x0000000000080947 */ /* 0x002fea0003800000 */
[----:B------:R-:W1:Y:S02]  /*1dd0*/  SYNCS.PHASECHK.TRANS64.TRYWAIT P0, [UR7], R0 ;  /* 0x00000000ff0075a7 */ /* 0x000e640008000147 */
[----:B-1----:R-:W-:Y:S05]  /*1de0*/  @!P0 BRA `(.L_x_18) ;  /* 0x000000ec00cc8947 */ /* 0x002fea0003800000 */
.L_x_17:
[----:B------:R3:W-:Y:S01]  /*1df0*/  STL [R1+0x70], RZ ;  /* 0x000070ff01007387 */ /* 0x0007e20000100800 */
[----:B------:R-:W-:Y:S01]  /*1e00*/  UIADD3 UR7, UR14, 0x21280, URZ ;  /* 0x000212800e077890 */ /* 0x000fe2000fffe03f */
[----:B------:R-:W-:Y:S01]  /*1e10*/  WARPGROUP.ARRIVE ;  /* 0x00000000000079c5 */ /* 0x000fe20000000000 */
[----:B------:R-:W-:Y:S01]  /*1e20*/  ULOP3.LUT UR8, UR15, 0x10000, URZ, 0xfc, !UPT ;  /* 0x000100000f087892 */ /* 0x000fe2000f8efc3f */
[----:B------:R3:W-:Y:S01]  /*1e30*/  STL [R1+0x6c], RZ ;  /* 0x00006cff01007387 */ /* 0x0007e20000100800 */
[----:B------:R-:W-:Y:S01]  /*1e40*/  USHF.R.U32.HI UR7, URZ, 0x4, UR7 ;  /* 0x000000043f077899 */ /* 0x000fe20008011607 */
[----:B01----:R-:W-:Y:S01]  /*1e50*/  IMAD.MOV.U32 R0, RZ, RZ, RZ ;  /* 0x000000ffff007224 */ /* 0x003fe200078e00ff */
[----:B------:R-:W-:Y:S01]  /*1e60*/  UIMAD UR8, UR5, 0x180, UR8 ;  /* 0x00000180050878a4 */ /* 0x000fe2000f8e0208 */
[----:B------:R3:W-:Y:S01]  /*1e70*/  STL [R1+0x68], RZ ;  /* 0x000068ff01007387 */ /* 0x0007e20000100800 */
[----:B------:R-:W-:Y:S01]  /*1e80*/  ULOP3.LUT UR7, UR7, 0x3fff, URZ, 0xc0, !UPT ;  /* 0x00003fff07077892 */ /* 0x000fe2000f8ec03f */
[----:B------:R-:W-:Y:S01]  /*1e90*/  CS2R R2, SRZ ;  /* 0x0000000000027805 */ /* 0x000fe2000001ff00 */
[----:B------:R-:W-:Y:S01]  /*1ea0*/  UMOV UR9, 0xc0000010 ;  /* 0xc000001000097882 */ /* 0x000fe20000000000 */
[----:B------:R3:W-:Y:S01]  /*1eb0*/  STL [R1+0x64], RZ ;  /* 0x000064ff01007387 */ /* 0x0007e20000100800 */
[----:B------:R-:W-:Y:S01]  /*1ec0*/  ULOP3.LUT UR7, UR7, 0x10000, URZ, 0xfc, !UPT ;  /* 0x0001000007077892 */ /* 0x000fe2000f8efc3f */
[----:B------:R-:W-:Y:S01]  /*1ed0*/  CS2R R4, SRZ ;  /* 0x0000000000047805 */ /* 0x000fe2000001ff00 */
[----:B------:R-:W-:Y:S01]  /*1ee0*/  UMOV UR11, 0xc0000010 ;  /* 0xc0000010000b7882 */ /* 0x000fe20000000000 */
[----:B------:R3:W-:Y:S01]  /*1ef0*/  STL [R1+0x60], RZ ;  /* 0x000060ff01007387 */ /* 0x0007e20000100800 */
[----:B------:R-:W-:Y:S01]  /*1f00*/  ULEA UR10, UR5, UR7, 0x8 ;  /* 0x00000007050a7291 */ /* 0x000fe2000f8e403f */
[----:B------:R-:W-:-:S02]  /*1f10*/  CS2R R6, SRZ ;  /* 0x0000000000067805 */ /* 0x000fc4000001ff00 */
[----:B------:R-:W-:Y:S01]  /*1f20*/  CS2R R8, SRZ ;  /* 0x0000000000087805 */ /* 0x000fe2000001ff00 */
[----:B------:R3:W-:Y:S01]  /*1f30*/  STL [R1+0x5c], RZ ;  /* 0x00005cff01007387 */ /* 0x0007e20000100800 */
[----:B------:R-:W-:Y:S01]  /*1f40*/  ULDC UR7, c[0x0][0x50c] ;  /* 0x0001430000077ab9 */ /* 0x000fe20000000800 */
[----:B------:R-:W-:Y:S01]  /*1f50*/  CS2R R10, SRZ ;  /* 0x00000000000a7805 */ /* 0x000fe2000001ff00 */
[----:B------:R-:W-:Y:S01]  /*1f60*/  UISETP.NE.AND UP0, UPT, UR7, 0x1, UPT ;  /* 0x000000010700788c */ /* 0x000fe2000bf05270 */
[----:B------:R3:W-:Y:S01]  /*1f70*/  STL [R1+0x58], RZ ;  /* 0x000058ff01007387 */ /* 0x0007e20000100800 */
[----:B------:R-:W-:Y:S01]  /*1f80*/  CS2R R12, SRZ ;  /* 0x00000000000c7805 */ /* 0x000fe2000001ff00 */
[----:B------:R-:W-:Y:S01]  /*1f90*/  QGMMA.64x128x32.F32.E4M3.E4M3 R88, gdesc[UR8], RZ, !UPT ;  /* 0x01e00000085879f3 */ /* 0x000fe2000c7008ff */
[----:B------:R-:W-:Y:S01]  /*1fa0*/  USEL UR7, URZ, 0x1, UP0 ;  /* 0x000000013f077887 */ /* 0x000fe20008000000 */
[----:B------:R3:W-:Y:S01]  /*1fb0*/  STL [R1+0x54], RZ ;  /* 0x000054ff01007387 */ /* 0x0007e20000100800 */
[----:B------:R-:W-:Y:S01]  /*1fc0*/  UIADD3 UR8, UR8, 0x100, URZ ;  /* 0x0000010008087890 */ /* 0x000fe2000fffe03f */
[----:B------:R-:W-:Y:S01]  /*1fd0*/  CS2R R14, SRZ ;  /* 0x00000000000e7805 */ /* 0x000fe2000001ff00 */
[----:B------:R-:W-:Y:S01]  /*1fe0*/  UMOV UR9, 0xc0000010 ;  /* 0xc000001000097882 */ /* 0x000fe20000000000 */
[----:B------:R3:W-:Y:S01]  /*1ff0*/  STL [R1+0x50], RZ ;  /* 0x000050ff01007387 */ /* 0x0007e20000100800 */
[----:B------:R-:W-:-:S02]  /*2000*/  ISETP.NE.AND P0, PT, RZ, UR7, PT ;  /* 0x00000007ff007c0c */ /* 0x000fc4000bf05270 */
[----:B------:R-:W-:Y:S02]  /*2010*/  CS2R R16, SRZ ;  /* 0x0000000000107805 */ /* 0x000fe4000001ff00 */
[----:B------:R-:W-:Y:S01]  /*2020*/  CS2R R18, SRZ ;  /* 0x0000000000127805 */ /* 0x000fe2000001ff00 */
[----:B------:R3:W-:Y:S01]  /*2030*/  STL [R1+0x4c], RZ ;  /* 0x00004cff01007387 */ /* 0x0007e20000100800 */
[----:B------:R-:W-:Y:S01]  /*2040*/  CS2R R20, SRZ ;  /* 0x0000000000147805 */ /* 0x000fe2000001ff00 */
[----:B------:R-:W-:Y:S01]  /*2050*/  QGMMA.64x128x32.F32.E4M3.E4M3 R24, gdesc[UR8], RZ, !UPT, gsb0 ;  /* 0x01e00000081879f3 */ /* 0x000fe2000c0008ff */
[----:B------:R-:W-:Y:S01]  /*2060*/  CS2R R22, SRZ ;  /* 0x0000000000167805 */ /* 0x000fe2000001ff00 */
[----:B------:R3:W-:Y:S01]  /*2070*/  STL [R1+0x48], RZ ;  /* 0x000048ff01007387 */ /* 0x0007e20000100800 */
[----:B------:R-:W-:Y:S02]  /*2080*/  CS2R R152, SRZ ;  /* 0x0000000000987805 */ /* 0x000fe4000001ff00 */
        /* <DEDUP_REMOVED lines=47> */
[----:B------:R-:W-:Y:S01]  /*2380*/  CS2R R224, SRZ ;  /* 0x0000000000e07805 */ /* 0x000fe2000001ff00 */
[----:B------:R-:W-:Y:S02]  /*2390*/  IMAD.MOV.U32 R226, RZ, RZ, RZ ;  /* 0x000000ffffe27224 */ /* 0x000fe400078e00ff */
[----:B------:R3:W-:Y:S04]  /*23a0*/  STL [R1+0x14], RZ ;  /* 0x000014ff01007387 */ /* 0x0007e80000100800 */
[----:B------:R3:W-:Y:S04]  /*23b0*/  STL [R1+0x10], RZ ;  /* 0x000010ff01007387 */ /* 0x0007e80000100800 */
[----:B------:R3:W-:Y:S04]  /*23c0*/  STL [R1+0xc], RZ ;  /* 0x00000cff01007387 */ /* 0x0007e80000100800 */
[----:B------:R3:W-:Y:S04]  /*23d0*/  STL [R1+0x8], RZ ;  /* 0x000008ff01007387 */ /* 0x0007e80000100800 */
[----:B------:R3:W-:Y:S04]  /*23e0*/  STL [R1+0x4], RZ ;  /* 0x000004ff01007387 */ /* 0x0007e80000100800 */
[----:B------:R3:W-:Y:S01]  /*23f0*/  STL [R1], RZ ;  /* 0x000000ff01007387 */ /* 0x0007e20000100800 */
[----:B------:R-:W-:Y:S05]  /*2400*/  @!P0 BRA `(.L_x_19) ;  /* 0x0000000800808947 */ /* 0x000fea0003800000 */
[----:B------:R-:W-:Y:S02]  /*2410*/  WARPGROUP.DEPBAR.LE gsb0, 0x0 ;  /* 0x00008000000079c5 */ /* 0x000fe40000010000 */
[----:B------:R-:W-:-:S01]  /*2420*/  FADD R227, RZ, R58 ;  /* 0x0000003affe37221 */ /* 0x000fc20000000000 */
[----:B------:R-:W-:Y:S01]  /*2430*/  FADD R226, RZ, R88 ;  /* 0x00000058ffe27221 */ /* 0x000fe20000000000 */
[----:B------:R-:W-:-:S01]  /*2440*/  FADD R225, RZ, R89 ;  /* 0x00000059ffe17221 */ /* 0x000fc20000000000 */
[----:B------:R-:W-:Y:S01]  /*2450*/  FADD R224, RZ, R90 ;  /* 0x0000005affe07221 */ /* 0x000fe20000000000 */
[----:B------:R-:W-:-:S01]  /*2460*/  FADD R223, RZ, R91 ;  /* 0x0000005bffdf7221 */ /* 0x000fc20000000000 */
[----:B------:R0:W-:Y:S01]  /*2470*/  STL [R1], R227 ;  /* 0x000000e301007387 */ /* 0x0001e20000100800 */
[----:B------:R-:W-:-:S01]  /*2480*/  FADD R222, RZ, R92 ;  /* 0x0000005cffde7221 */ /* 0x000fc20000000000 */
[----:B------:R-:W-:Y:S01]  /*2490*/  FADD R221, RZ, R93 ;  /* 0x0000005dffdd7221 */ /* 0x000fe20000000000 */
[----:B------:R-:W-:-:S01]  /*24a0*/  FADD R220, RZ, R94 ;  /* 0x0000005effdc7221 */ /* 0x000fc20000000000 */
[----:B------:R-:W-:Y:S01]  /*24b0*/  FADD R219, RZ, R95 ;  /* 0x0000005fffdb7221 */ /* 0x000fe20000000000 */
[----:B------:R-:W-:-:S01]  /*24c0*/  FADD R218, RZ, R96 ;  /* 0x00000060ffda7221 */ /* 0x000fc20000000000 */
[----:B------:R-:W-:Y:S01]  /*24d0*/  FADD R217, RZ, R97 ;  /* 0x00000061ffd97221 */ /* 0x000fe20000000000 */
[----:B------:R-:W-:-:S01]  /*24e0*/  FADD R216, RZ, R98 ;  /* 0x00000062ffd87221 */ /* 0x000fc20000000000 */
[----:B------:R-:W-:Y:S01]  /*24f0*/  FADD R215, RZ, R99 ;  /* 0x00000063ffd77221 */ /* 0x000fe20000000000 */
[----:B------:R-:W-:-:S01]  /*2500*/  FADD R214, RZ, R100 ;  /* 0x00000064ffd67221 */ /* 0x000fc20000000000 */
[----:B0-----:R-:W-:Y:S01]  /*2510*/  FADD R227, RZ, R59 ;  /* 0x0000003bffe37221 */ /* 0x001fe20000000000 */
[----:B------:R-:W-:-:S01]  /*2520*/  FADD R213, RZ, R101 ;  /* 0x00000065ffd57221 */ /* 0x000fc20000000000 */
[----:B------:R-:W-:Y:S01]  /*2530*/  FADD R212, RZ, R102 ;  /* 0x00000066ffd47221 */ /* 0x000fe20000000000 */
[----:B------:R-:W-:-:S01]  /*2540*/  FADD R211, RZ, R103 ;  /* 0x00000067ffd37221 */ /* 0x000fc20000000000 */
[----:B------:R-:W-:Y:S01]  /*2550*/  FADD R210, RZ, R104 ;  /* 0x00000068ffd27221 */ /* 0x000fe20000000000 */
[----:B------:R0:W-:Y:S01]  /*2560*/  STL [R1+0x4], R227 ;  /* 0x000004e301007387 */ /* 0x0001e20000100800 */
        /* <DEDUP_REMOVED lines=93> */
[----:B------:R-:W-:Y:S01]  /*2b40*/  UMOV UR6, URZ ;  /* 0x0000003f00067c82 */ /* 0x000fe20008000000 */
[----:B0-----:R-:W-:-:S05]  /*2b50*/  FADD R227, RZ, R66 ;  /* 0x00000042ffe37221 */ /* 0x001fca0000000000 */
[----:B------:R0:W-:Y:S02]  /*2b60*/  STL [R1+0x20], R227 ;  /* 0x000020e301007387 */ /* 0x0001e40000100800 */
        /* <DEDUP_REMOVED lines=42> */
.L_x_19:
[----:B------:R-:W-:-:S04]  /*2e10*/  UIADD3 UR18, UR5, 0x1, URZ ;  /* 0x0000000105127890 */ /* 0x000fc8000fffe03f */
[----:B------:R-:W-:-:S04]  /*2e20*/  UISETP.NE.AND UP0, UPT, UR18, 0x16, UPT ;  /* 0x000000161200788c */ /* 0x000fc8000bf05270 */
[----:B------:R-:W-:Y:S02]  /*2e30*/  USEL UR8, URZ, 0x1, UP0 ;  /* 0x000000013f087887 */ /* 0x000fe40008000000 */
[----:B------:R-:W-:Y:S02]  /*2e40*/  USEL UR18, UR18, URZ, UP0 ;  /* 0x0000003f12127287 */ /* 0x000fe40008000000 */
[----:B------:R-:W-:-:S06]  /*2e50*/  ULOP3.LUT UR8, UR4, UR8, URZ, 0x3c, !UPT ;  /* 0x0000000804087292 */ /* 0x000fcc000f8e3c3f */
[----:B0-----:R-:W-:Y:S01]  /*2e60*/  IMAD.U32 R227, RZ, RZ, UR8 ;  /* 0x00000008ffe37e24 */ /* 0x001fe2000f8e00ff */
[----:B------:R-:W-:-:S06]  /*2e70*/  UMOV UR8, 0x1 ;  /* 0x0000000100087882 */ /* 0x000fcc0000000000 */
.L_x_14:
[----:B------:R-:W-:-:S04]  /*2e80*/  UISETP.LT.AND UP0, UPT, UR12, 0x1, UPT ;  /* 0x000000010c00788c */ /* 0x000fc8000bf01270 */
[----:B------:R-:W-:-:S04]  /*2e90*/  USEL UR9, UR12, 0x1, UP0 ;  /* 0x000000010c097887 */ /* 0x000fc80008000000 */
[----:B------:R-:W-:-:S04]  /*2ea0*/  UIADD3 UR9, UR12, -UR9, URZ ;  /* 0x800000090c097290 */ /* 0x000fc8000fffe03f */
[----:B------:R-:W-:-:S06]  /*2eb0*/  UISETP.GE.AND UP0, UPT, UR9, 0x1, UPT ;  /* 0x000000010900788c */ /* 0x000fcc000bf06270 */
[----:B------:R-:W-:-:S13]  /*2ec0*/  PLOP3.LUT P0, PT, PT, PT, UP0, 0x80, 0x0 ;  /* 0x000000000000781c */ /* 0x000fda0003f0f008 */
[----:B------:R-:W-:Y:S05]  /*2ed0*/  @!P0 BRA `(.L_x_20) ;  /* 0x00000010007c8947 */ /* 0x000fea0003800000 */
[----:B------:R-:W-:Y:S01]  /*2ee0*/  IMAD.U32 R228, RZ, RZ, UR9 ;  /* 0x00000009ffe47e24 */ /* 0x000fe2000f8e00ff */
[----:B------:R-:W-:Y:S01]  /*2ef0*/  UMOV UR19, UR5 ;  /* 0x0000000500137c82 */ /* 0x000fe20008000000 */
[----:B------:R-:W-:-:S05]  /*2f00*/  ULDC UR24, c[0x0][0x50c] ;  /* 0x0001430000187ab9 */ /* 0x000fca0000000800 */
.L_x_28:
[----:B------:R-:W-:-:S06]  /*2f10*/  UISETP.NE.AND UP0, UPT, UR23, 0x3, UPT ;  /* 0x000000031700788c */ /* 0x000fcc000bf05270 */
[----:B------:R-:W-:-:S13]  /*2f20*/  PLOP3.LUT P1, PT, PT, PT, UP0, 0x80, 0x0 ;  /* 0x000000000000781c */ /* 0x000fda0003f2f008 */
[----:B01----:R-:W-:Y:S05]  /*2f30*/  @!P1 BRA `(.L_x_21) ;  /* 0x0000000000049947 */ /* 0x003fea0003800000 */
[----:B------:R-:W-:Y:S01]  /*2f40*/  BPT.TRAP 0x1 ;  /* 0x000000040000795c */ /* 0x000fe20000300000 */
.L_x_21:
[----:B------:R-:W0:Y:S01]  /*2f50*/  S2UR UR9, SR_CgaCtaId ;  /* 0x00000000000979c3 */ /* 0x000e220000008800 */
[----:B------:R-:W-:Y:S01]  /*2f60*/  UMOV UR14, 0x400 ;  /* 0x00000400000e7882 */ /* 0x000fe20000000000 */
[----:B------:R-:W-:Y:S01]  /*2f70*/  SHF.L.U32 R229, R227, 0x1f, RZ ;  /* 0x0000001fe3e57819 */ /* 0x000fe200000006ff */
[----:B0-----:R-:W-:-:S04]  /*2f80*/  ULEA UR14, UR9, UR14, 0x18 ;  /* 0x0000000e090e7291 */ /* 0x001fc8000f8ec03f */
[----:B------:R-:W-:-:S09]  /*2f90*/  ULEA UR9, UR18, UR14, 0x3 ;  /* 0x0000000e12097291 */ /* 0x000fd2000f8e183f */
[----:B------:R0:W1:Y:S01]  /*2fa0*/  SYNCS.PHASECHK.TRANS64.TRYWAIT P0, [UR9], R229 ;  /* 0x000000e5ff0075a7 */ /* 0x0000620008000149 */
[----:B------:R-:W-:Y:S05]  /*2fb0*/  @!P1 BRA `(.L_x_22) ;  /* 0x0000000000049947 */ /* 0x000fea0003800000 */
[----:B------:R-:W-:Y:S01]  /*2fc0*/  BPT.TRAP 0x1 ;  /* 0x000000040000795c */ /* 0x000fe20000300000 */
.L_x_22:
[----:B-1----:R-:W-:Y:S05]  /*2fd0*/  @P0 BRA `(.L_x_23) ;  /* 0x0000000000080947 */ /* 0x002fea0003800000 */
[----:B------:R-:W1:Y:S02]  /*2fe0*/  SYNCS.PHASECHK.TRANS64.TRYWAIT P0, [UR9], R229 ;  /* 0x000000e5ff0075a7 */ /* 0x000e640008000149 */
[----:B-1----:R-:W-:Y:S05]  /*2ff0*/  @!P0 BRA `(.L_x_24) ;  /* 0x000000dc00608947 */ /* 0x002fea0003800000 */
.L_x_23:
[----:B------:R-:W-:Y:S01]  /*3000*/  UIADD3 UR9, UR14, 0x21280, URZ ;  /* 0x000212800e097890 */ /* 0x000fe2000fffe03f */
[----:B------:R-:W-:Y:S01]  /*3010*/  WARPGROUP.ARRIVE ;  /* 0x00000000000079c5 */ /* 0x000fe20000000000 */
[----:B------:R-:W-:Y:S02]  /*3020*/  UISETP.NE.AND UP0, UPT, UR7, URZ, UPT ;  /* 0x0000003f0700728c */ /* 0x000fe4000bf05270 */
[----:B------:R-:W-:Y:S02]  /*3030*/  USHF.R.U32.HI UR9, URZ, 0x4, UR9 ;  /* 0x000000043f097899 */ /* 0x000fe40008011609 */
[----:B------:R-:W-:Y:S02]  /*3040*/  USEL UR8, UR8, URZ, !UP0 ;  /* 0x0000003f08087287 */ /* 0x000fe4000c000000 */
[----:B------:R-:W-:Y:S02]  /*3050*/  ULOP3.LUT UR9, UR9, 0x3fff, URZ, 0xc0, !UPT ;  /* 0x00003fff09097892 */ /* 0x000fe4000f8ec03f */
[----:B------:R-:W-:-:S02]  /*3060*/  ULOP3.LUT UR7, UR15, 0x10000, URZ, 0xfc, !UPT ;  /* 0x000100000f077892 */ /* 0x000fc4000f8efc3f */
[----:B------:R-:W-:Y:S02]  /*3070*/  ULOP3.LUT UR9, UR9, 0x10000, URZ, 0xfc, !UPT ;  /* 0x0001000009097892 */ /* 0x000fe4000f8efc3f */
[----:B------:R-:W-:Y:S02]  /*3080*/  UISETP.NE.U32.AND UP0, UPT, UR8, URZ, UPT ;  /* 0x0000003f0800728c */ /* 0x000fe4000bf05070 */
[----:B------:R-:W-:Y:S02]  /*3090*/  UIMAD UR8, UR18, 0x180, UR7 ;  /* 0x00000180120878a4 */ /* 0x000fe4000f8e0207 */
[----:B------:R-:W-:Y:S01]  /*30a0*/  ULEA UR10, UR18, UR9, 0x8 ;  /* 0x00000009120a7291 */ /* 0x000fe2000f8e403f */
[----:B------:R-:W-:Y:S02]  /*30b0*/  UMOV UR11, 0xc0000010 ;  /* 0xc0000010000b7882 */ /* 0x000fe40000000000 */
[----:B------:R-:W-:Y:S01]  /*30c0*/  UMOV UR9, 0xc0000010 ;  /* 0xc000001000097882 */ /* 0x000fe20000000000 */
[----:B------:R-:W-:-:S05]  /*30d0*/  UIADD3 UR6, UR6, 0x1, URZ ;  /* 0x0000000106067890 */ /* 0x000fca000fffe03f */
[----:B------:R-:W-:Y:S01]  /*30e0*/  QGMMA.64x128x32.F32.E4M3.E4M3 R88, gdesc[UR8], R88, UP0 ;  /* 0x01e00000085879f3 */ /* 0x000fe2000bf00858 */
[----:B------:R-:W-:Y:S01]  /*30f0*/  UIADD3 UR8, UR8, 0x100, URZ ;  /* 0x0000010008087890 */ /* 0x000fe2000fffe03f */
[----:B------:R-:W-:-:S10]  /*3100*/  UMOV UR9, 0xc0000010 ;  /* 0xc000001000097882 */ /* 0x000fd40000000000 */
[----:B------:R-:W-:Y:S01]  /*3110*/  QGMMA.64x128x32.F32.E4M3.E4M3 R24, gdesc[UR8], R24, UP0, gsb0 ;  /* 0x01e00000081879f3 */ /* 0x000fe2000b800818 */
[----:B------:R-:W-:-:S04]  /*3120*/  UISETP.NE.AND UP0, UPT, UR6, UR24, UPT ;  /* 0x000000180600728c */ /* 0x000fc8000bf05270 */
[----:B------:R-:W-:-:S06]  /*3130*/  USEL UR7, URZ, 0x1, UP0 ;  /* 0x000000013f077887 */ /* 0x000fcc0008000000 */
[----:B------:R-:W-:Y:S01]  /*3140*/  ISETP.NE.AND P0, PT, RZ, UR7, PT ;  /* 0x00000007ff007c0c */ /* 0x000fe2000bf05270 */
[----:B------:R-:W-:-:S12]  /*3150*/  WARPGROUP.DEPBAR.LE gsb0, 0x1 ;  /* 0x00008000000079c5 */ /* 0x000fd80000010100 */
[----:B------:R-:W-:Y:S05]  /*3160*/  @!P0 BRA `(.L_x_25) ;  /* 0x0000000c00808947 */ /* 0x000fea0003800000 */
[----:B------:R-:W-:Y:S02]  /*3170*/  WARPGROUP.DEPBAR.LE gsb0, 0x0 ;  /* 0x00008000000079c5 */ /* 0x000fe40000010000 */
[----:B------:R-:W-:-:S01]  /*3180*/  FADD R226, R88, R226 ;  /* 0x000000e258e27221 */ /* 0x000fc20000000000 */
[----:B------:R-:W-:Y:S01]  /*3190*/  FADD R225, R89, R225 ;  /* 0x000000e159e17221 */ /* 0x000fe20000000000 */
[----:B------:R1:W-:Y:S01]  /*31a0*/  STL [R1+0x88], R227 ;  /* 0x000088e301007387 */ /* 0x0003e20000100800 */
[----:B------:R-:W-:-:S01]  /*31b0*/  FADD R224, R90, R224 ;  /* 0x000000e05ae07221 */ /* 0x000fc20000000000 */
[----:B------:R-:W-:Y:S01]  /*31c0*/  FADD R223, R91, R223 ;  /* 0x000000df5bdf7221 */ /* 0x000fe20000000000 */
[----:B------:R-:W-:-:S01]  /*31d0*/  FADD R222, R92, R222 ;  /* 0x000000de5cde7221 */ /* 0x000fc20000000000 */
[----:B------:R-:W-:Y:S01]  /*31e0*/  FADD R221, R93, R221 ;  /* 0x000000dd5ddd7221 */ /* 0x000fe20000000000 */
[----:B-1----:R-:W4:Y:S04]  /*31f0*/  LDL.LU R227, [R1+0x30] ;  /* 0x0000300001e37983 */ /* 0x002f280000300800 */
[----:B------:R1:W-:Y:S01]  /*3200*/  STL [R1+0x8c], R226 ;  /* 0x00008ce201007387 */ /* 0x0003e20000100800 */
[----:B------:R-:W-:-:S01]  /*3210*/  FADD R220, R94, R220 ;  /* 0x000000dc5edc7221 */ /* 0x000fc20000000000 */
[----:B------:R-:W-:-:S02]  /*3220*/  FADD R219, R95, R219 ;  /* 0x000000db5fdb7221 */ /* 0x000fc40000000000 */
[----:B-1----:R-:W2:Y:S04]  /*3230*/  LDL.LU R226, [R1+0x2c] ;  /* 0x00002c0001e27983 */ /* 0x002ea80000300800 */
[----:B------:R1:W-:Y:S01]  /*3240*/  STL [R1+0x90], R225 ;  /* 0x000090e101007387 */ /* 0x0003e20000100800 */
[----:B------:R-:W-:-:S03]  /*3250*/  FADD R218, R96, R218 ;  /* 0x000000da60da7221 */ /* 0x000fc60000000000 */
[----:B-1----:R-:W3:Y:S04]  /*3260*/  LDL.LU R225, [R1+0x28] ;  /* 0x0000280001e17983 */ /* 0x002ee80000300800 */
        /* <DEDUP_REMOVED lines=9> */
[----:B------:R1:W-:Y:S04]  /*3300*/  STL [R1+0xa0], R221 ;  /* 0x0000a0dd01007387 */ /* 0x0003e80000100800 */
        /* <DEDUP_REMOVED lines=12> */
[----:B-1----:R-:W3:Y:S01]  /*33d0*/  LDL.LU R215, [R1] ;  /* 0x0000000001d77983 */ /* 0x002ee20000300800 */
[----:B------:R-:W-:-:S01]  /*33e0*/  FADD R214, R100, R214 ;  /* 0x000000d664d67221 */ /* 0x000fc20000000000 */
[----:B------:R-:W-:Y:S01]  /*33f0*/  FADD R213, R101, R213 ;  /* 0x000000d565d57221 */ /* 0x000fe20000000000 */
[----:B------:R-:W-:-:S01]  /*3400*/  FADD R212, R102, R212 ;  /* 0x000000d466d47221 */ /* 0x000fc20000000000 */
[----:B------:R-:W-:Y:S01]  /*3410*/  FADD R211, R103, R211 ;  /* 0x000000d367d37221 */ /* 0x000fe20000000000 */
[----:B------:R-:W-:-:S01]  /*3420*/  FADD R210, R104, R210 ;  /* 0x000000d268d27221 */ /* 0x000fc20000000000 */
[----:B------:R-:W-:Y:S01]  /*3430*/  STL [R1+0xbc], R214 ;  /* 0x0000bcd601007387 */ /* 0x000fe20000100800 */
        /* <DEDUP_REMOVED lines=11> */
[----:B------:R1:W-:Y:S01]  /*34f0*/  STL [R1+0xc8], R211 ;  /* 0x0000c8d301007387 */ /* 0x0003e20000100800 */
[----:B------:R-:W-:-:S01]  /*3500*/  FADD R200, R114, R200 ;  /* 0x000000c872c87221 */ /* 0x000fc20000000000 */
[----:B------:R-:W-:Y:S01]  /*3510*/  FADD R199, R115, R199 ;  /* 0x000000c773c77221 */ /* 0x000fe20000000000 */
        /* <DEDUP_REMOVED lines=69> */
[----:B-----5:R-:W-:Y:S01]  /*3970*/  FADD R0, R57, R0 ;  /* 0x0000000039007221 */ /* 0x020fe20000000000 */
[----:B----4-:R-:W-:-:S01]  /*3980*/  FADD R227, R70, R227 ;  /* 0x000000e346e37221 */ /* 0x010fc20000000000 */
[----:B--2---:R-:W-:Y:S01]  /*3990*/  FADD R226, R69, R226 ;  /* 0x000000e245e27221 */ /* 0x004fe20000000000 */
[----:B---3--:R-:W-:-:S01]  /*39a0*/  FADD R225, R68, R225 ;  /* 0x000000e144e17221 */ /* 0x008fc20000000000 */
        /* <DEDUP_REMOVED lines=9> */
[----:B------:R-:W-:-:S05]  /*3a40*/  FADD R215, R58, R215 ;  /* 0x000000d73ad77221 */ /* 0x000fca0000000000 */
[----:B------:R2:W-:Y:S04]  /*3a50*/  STL [R1], R215 ;  /* 0x000000d701007387 */ /* 0x0005e80000100800 */
[----:B------:R3:W-:Y:S04]  /*3a60*/  STL [R1+0x4], R216 ;  /* 0x000004d801007387 */ /* 0x0007e80000100800 */
        /* <DEDUP_REMOVED lines=8> */
[----:B-1----:R-:W4:Y:S04]  /*3af0*/  LDL.LU R211, [R1+0x34] ;  /* 0x0000340001d37983 */ /* 0x002f280000300800 */
[----:B------:R1:W-:Y:S04]  /*3b00*/  STL [R1+0x28], R225 ;  /* 0x000028e101007387 */ /* 0x0003e80000100800 */
[----:B------:R-:W4:Y:S04]  /*3b10*/  LDL.LU R212, [R1+0x38] ;  /* 0x0000380001d47983 */ /* 0x000f280000300800 */
[----:B------:R1:W-:Y:S04]  /*3b20*/  STL [R1+0x2c], R226 ;  /* 0x00002ce201007387 */ /* 0x0003e80000100800 */
[----:B------:R-:W4:Y:S04]  /*3b30*/  LDL.LU R213, [R1+0x3c] ;  /* 0x00003c0001d57983 */ /* 0x000f280000300800 */
[----:B------:R1:W-:Y:S04]  /*3b40*/  STL [R1+0x30], R227 ;  /* 0x000030e301007387 */ /* 0x0003e80000100800 */
[----:B------:R-:W4:Y:S04]  /*3b50*/  LDL.LU R214, [R1+0x40] ;  /* 0x0000400001d67983 */ /* 0x000f280000300800 */
[----:B--2---:R-:W2:Y:S04]  /*3b60*/  LDL.LU R215, [R1+0x44] ;  /* 0x0000440001d77983 */ /* 0x004ea80000300800 */
[----:B---3--:R-:W3:Y:S04]  /*3b70*/  LDL.LU R216, [R1+0x48] ;  /* 0x0000480001d87983 */ /* 0x008ee80000300800 */
[----:B----4-:R-:W4:Y:S04]  /*3b80*/  LDL.LU R217, [R1+0x4c] ;  /* 0x00004c0001d97983 */ /* 0x010f280000300800 */
[----:B0-----:R-:W4:Y:S04]  /*3b90*/  LDL.LU R218, [R1+0x50] ;  /* 0x0000500001da7983 */ /* 0x001f280000300800 */
[----:B------:R-:W4:Y:S04]  /*3ba0*/  LDL.LU R219, [R1+0x54] ;  /* 0x0000540001db7983 */ /* 0x000f280000300800 */
[----:B------:R-:W4:Y:S04]  /*3bb0*/  LDL.LU R220, [R1+0x58] ;  /* 0x0000580001dc7983 */ /* 0x000f280000300800 */
[----:B------:R-:W4:Y:S04]  /*3bc0*/  LDL.LU R221, [R1+0x5c] ;  /* 0x00005c0001dd7983 */ /* 0x000f280000300800 */
[----:B------:R-:W4:Y:S04]  /*3bd0*/  LDL.LU R222, [R1+0x60] ;  /* 0x0000600001de7983 */ /* 0x000f280000300800 */
[----:B------:R-:W4:Y:S04]  /*3be0*/  LDL.LU R223, [R1+0x64] ;  /* 0x0000640001df7983 */ /* 0x000f280000300800 */
[----:B------:R-:W4:Y:S04]  /*3bf0*/  LDL.LU R224, [R1+0x68] ;  /* 0x0000680001e07983 */ /* 0x000f280000300800 */
[----:B-1----:R-:W4:Y:S04]  /*3c00*/  LDL.LU R225, [R1+0x6c] ;  /* 0x00006c0001e17983 */ /* 0x002f280000300800 */
[----:B------:R-:W4:Y:S04]  /*3c10*/  LDL.LU R226, [R1+0x70] ;  /* 0x0000700001e27983 */ /* 0x000f280000300800 */
[----:B------:R-:W4:Y:S01]  /*3c20*/  LDL.LU R227, [R1+0x74] ;  /* 0x0000740001e37983 */ /* 0x000f220000300800 */
[----:B------:R-:W-:-:S05]  /*3c30*/  FADD R211, R71, R211 ;  /* 0x000000d347d37221 */ /* 0x000fca0000000000 */
[----:B------:R0:W-:Y:S01]  /*3c40*/  STL [R1+0x34], R211 ;  /* 0x000034d301007387 */ /* 0x0001e20000100800 */
[----:B------:R-:W-:-:S03]  /*3c50*/  FADD R212, R72, R212 ;  /* 0x000000d448d47221 */ /* 0x000fc60000000000 */
[----:B0-----:R1:W5:Y:S01]  /*3c60*/  LDL.LU R211, [R1+0xc8] ;  /* 0x0000c80001d37983 */ /* 0x0013620000300800 */
[----:B------:R-:W-:-:S03]  /*3c70*/  FADD R213, R73, R213 ;  /* 0x000000d549d57221 */ /* 0x000fc60000000000 */
[----:B------:R0:W-:Y:S01]  /*3c80*/  STL [R1+0x38], R212 ;  /* 0x000038d401007387 */ /* 0x0001e20000100800 */
[----:B------:R-:W-:-:S01]  /*3c90*/  FADD R214, R74, R214 ;  /* 0x000000d64ad67221 */ /* 0x000fc20000000000 */
[----:B--2---:R-:W-:Y:S02]  /*3ca0*/  FADD R215, R75, R215 ;  /* 0x000000d74bd77221 */ /* 0x004fe40000000000 */
[----:B0-----:R1:W5:Y:S01]  /*3cb0*/  LDL.LU R212, [R1+0xc4] ;  /* 0x0000c40001d47983 */ /* 0x0013620000300800 */
[----:B---3--:R-:W-:-:S03]  /*3cc0*/  FADD R216, R76, R216 ;  /* 0x000000d84cd87221 */ /* 0x008fc60000000000 */
[----:B------:R0:W-:Y:S01]  /*3cd0*/  STL [R1+0x3c], R213 ;  /* 0x00003cd501007387 */ /* 0x0001e20000100800 */
[----:B----4-:R-:W-:-:S03]  /*3ce0*/  FADD R217, R77, R217 ;  /* 0x000000d94dd97221 */ /* 0x010fc60000000000 */
[----:B0-----:R1:W5:Y:S01]  /*3cf0*/  LDL.LU R213, [R1+0xc0] ;  /* 0x0000c00001d57983 */ /* 0x0013620000300800 */
[----:B------:R-:W-:-:S03]  /*3d00*/  FADD R218, R78, R218 ;  /* 0x000000da4eda7221 */ /* 0x000fc60000000000 */
[----:B------:R0:W-:Y:S01]  /*3d10*/  STL [R1+0x40], R214 ;  /* 0x000040d601007387 */ /* 0x0001e20000100800 */
[----:B------:R-:W-:-:S01]  /*3d20*/  FADD R219, R79, R219 ;  /* 0x000000db4fdb7221 */ /* 0x000fc20000000000 */
[----:B------:R-:W-:Y:S02]  /*3d30*/  FADD R220, R80, R220 ;  /* 0x000000dc50dc7221 */ /* 0x000fe40000000000 */
[----:B0-----:R1:W5:Y:S04]  /*3d40*/  LDL.LU R214, [R1+0xbc] ;  /* 0x0000bc0001d67983 */ /* 0x0013680000300800 */
[----:B------:R0:W-:Y:S01]  /*3d50*/  STL [R1+0x44], R215 ;  /* 0x000044d701007387 */ /* 0x0001e20000100800 */
[----:B------:R-:W-:-:S01]  /*3d60*/  FADD R221, R81, R221 ;  /* 0x000000dd51dd7221 */ /* 0x000fc20000000000 */
[----:B------:R-:W-:-:S02]  /*3d70*/  FADD R222, R82, R222 ;  /* 0x000000de52de7221 */ /* 0x000fc40000000000 */
[----:B0-----:R1:W5:Y:S04]  /*3d80*/  LDL.LU R215, [R1+0xb8] ;  /* 0x0000b80001d77983 */ /* 0x0013680000300800 */
[----:B------:R0:W-:Y:S01]  /*3d90*/  STL [R1+0x48], R216 ;  /* 0x000048d801007387 */ /* 0x0001e20000100800 */
[----:B------:R-:W-:-:S03]  /*3da0*/  FADD R223, R83, R223 ;  /* 0x000000df53df7221 */ /* 0x000fc60000000000 */
        /* <DEDUP_REMOVED lines=13> */
[----:B------:R0:W-:Y:S04]  /*3e80*/  STL [R1+0x5c], R221 ;  /* 0x00005cdd01007387 */ /* 0x0001e80000100800 */
        /* <DEDUP_REMOVED lines=12> */
[----:B0-----:R1:W5:Y:S01]  /*3f50*/  LDL.LU R227, [R1+0x88] ;  /* 0x0000880001e37983 */ /* 0x0013620000300800 */
[----:B------:R-:W-:-:S05]  /*3f60*/  UMOV UR6, URZ ;  /* 0x0000003f00067c82 */ /* 0x000fca0008000000 */
.L_x_25:
[----:B------:R-:W-:Y:S05]  /*3f70*/  @!P1 BRA `(.L_x_26) ;  /* 0x0000000000049947 */ /* 0x000fea0003800000 */
[----:B------:R-:W-:Y:S01]  /*3f80*/  BPT.TRAP 0x1 ;  /* 0x000000040000795c */ /* 0x000fe20000300000 */
.L_x_26:
[----:B------:R-:W-:Y:S02]  /*3f90*/  UISETP.GT.U32.AND UP0, UPT, UR13, 0x1, UPT ;  /* 0x000000010d00788c */ /* 0x000fe4000bf04070 */
[----:B------:R-:W-:-:S04]  /*3fa0*/  ULEA UR8, UR19, UR14, 0x3 ;  /* 0x0000000e13087291 */ /* 0x000fc8000f8e183f */
[----:B------:R-:W-:Y:S01]  /*3fb0*/  UIADD3 UR8, UR8, 0xb0, URZ ;  /* 0x000000b008087890 */ /* 0x000fe2000fffe03f */
[----:B------:R-:W-:-:S03]  /*3fc0*/  PLOP3.LUT P0, PT, PT, PT, UP0, 0x80, 0x0 ;  /* 0x000000000000781c */ /* 0x000fc60003f0f008 */
[----:B------:R-:W-:-:S09]  /*3fd0*/  UPRMT UR8, URZ, 0x654, UR8 ;  /* 0x000006543f087896 */ /* 0x000fd20008000008 */
[----:B------:R-:W-:Y:S01]  /*3fe0*/  SYNCS.ARRIVE.TRANS64.RED.A1T0 RZ, [UR8], RZ ;  /* 0x000000ffffff79a7 */ /* 0x000fe20008100408 */
[----:B------:R-:W-:Y:S05]  /*3ff0*/  @P0 BRA `(.L_x_27) ;  /* 0x0000000000040947 */ /* 0x000fea0003800000 */
[----:B------:R-:W-:Y:S01]  /*4000*/  BPT.TRAP 0x1 ;  /* 0x000000040000795c */ /* 0x000fe20000300000 */
.L_x_27:
[----:B------:R-:W-:Y:S01]  /*4010*/  UIADD3 UR18, UR18, 0x1, URZ ;  /* 0x0000000112127890 */ /* 0x000fe2000fffe03f */
[C---:B------:R-:W-:Y:S01]  /*4020*/  ISETP.GT.AND P0, PT, R228.reuse, 0x1, PT ;  /* 0x00000001e400780c */ /* 0x040fe20003f04270 */
[----:B------:R-:W-:Y:S01]  /*4030*/  UIADD3 UR19, UR19, 0x1, URZ ;  /* 0x0000000113137890 */ /* 0x000fe2000fffe03f */
[----:B------:R-:W-:Y:S01]  /*4040*/  VIADD R228, R228, 0xffffffff ;  /* 0xffffffffe4e47836 */ /* 0x000fe20000000000 */
[----:B------:R-:W-:Y:S02]  /*4050*/  UISETP.NE.AND UP0, UPT, UR18, 0x16, UPT ;  /* 0x000000161200788c */ /* 0x000fe4000bf05270 */
[----:B------:R-:W-:Y:S02]  /*4060*/  UISETP.NE.AND UP1, UPT, UR19, 0x16, UPT ;  /* 0x000000161300788c */ /* 0x000fe4000bf25270 */
[----:B------:R-:W-:Y:S02]  /*4070*/  USEL UR8, URZ, 0x1, UP0 ;  /* 0x000000013f087887 */ /* 0x000fe40008000000 */
[----:B------:R-:W-:-:S02]  /*4080*/  USEL UR18, UR18, URZ, UP0 ;  /* 0x0000003f12127287 */ /* 0x000fc40008000000 */
[----:B------:R-:W-:Y:S02]  /*4090*/  USEL UR19, UR19, URZ, UP1 ;  /* 0x0000003f13137287 */ /* 0x000fe40008800000 */
[----:B-----5:R-:W-:Y:S01]  /*40a0*/  LOP3.LUT R227, R227, UR8, RZ, 0x3c, !PT ;  /* 0x00000008e3e37c12 */ /* 0x020fe2000f8e3cff */
[----:B------:R-:W-:Y:S01]  /*40b0*/  UMOV UR8, 0x1 ;  /* 0x0000000100087882 */ /* 0x000fe20000000000 */
[----:B------:R-:W-:Y:S08]  /*40c0*/  @P0 BRA `(.L_x_28) ;  /* 0xffffffec00900947 */ /* 0x000ff0000383ffff */
.L_x_20:
[----:B------:R-:W-:-:S04]  /*40d0*/  UISETP.NE.AND UP0, UPT, UR6, URZ, UPT ;  /* 0x0000003f0600728c */ /* 0x000fc8000bf05270 */
[----:B------:R-:W-:-:S06]  /*40e0*/  USEL UR6, URZ, 0x1, !UP0 ;  /* 0x000000013f067887 */ /* 0x000fcc000c000000 */
[----:B------:R-:W-:-:S13]  /*40f0*/  ISETP.NE.AND P0, PT, RZ, UR6, PT ;  /* 0x00000006ff007c0c */ /* 0x000fda000bf05270 */
[----:B------:R-:W-:Y:S05]  /*4100*/  @!P0 BRA `(.L_x_29) ;  /* 0x0000000c00dc8947 */ /* 0x000fea0003800000 */
[----:B------:R-:W4:Y:S04]  /*4110*/  LDL.LU R227, [R1+0x74] ;  /* 0x0000740001e37983 */ /* 0x000f280000300800 */
[----:B----4-:R4:W-:Y:S04]  /*4120*/  STL [R1+0x88], R227 ;  /* 0x000088e301007387 */ /* 0x0109e80000100800 */
[----:B----4-:R-:W4:Y:S04]  /*4130*/  LDL.LU R227, [R1+0x70] ;  /* 0x0000700001e37983 */ /* 0x010f280000300800 */
        /* <DEDUP_REMOVED lines=55> */
[----:B----4-:R-:W4:Y:S01]  /*44b0*/  LDL.LU R227, [R1] ;  /* 0x0000000001e37983 */ /* 0x010f220000300800 */
[----:B------:R-:W-:-:S02]  /*44c0*/  WARPGROUP.DEPBAR.LE gsb0, 0x0 ;  /* 0x00008000000079c5 */ /* 0x000fc40000010000 */
[----:B------:R-:W-:Y:S01]  /*44d0*/  FADD R226, R88, R226 ;  /* 0x000000e258e27221 */ /* 0x000fe20000000000 */
        /* <DEDUP_REMOVED lines=97> */
[----:B----4-:R-:W-:-:S05]  /*4af0*/  FADD R227, R58, R227 ;  /* 0x000000e33ae37221 */ /* 0x010fca0000000000 */
[----:B------:R4:W-:Y:S04]  /*4b00*/  STL [R1], R227 ;  /* 0x000000e301007387 */ /* 0x0009e80000100800 */
[----:B----4-:R-:W4:Y:S02]  /*4b10*/  LDL.LU R227, [R1+0xf8] ;  /* 0x0000f80001e37983 */ /* 0x010f240000300800 */
[----:B----4-:R-:W-:-:S05]  /*4b20*/  FADD R227, R59, R227 ;  /* 0x000000e33be37221 */ /* 0x010fca0000000000 */
[----:B------:R4:W-:Y:S04]  /*4b30*/  STL [R1+0x4], R227 ;  /* 0x000004e301007387 */ /* 0x0009e80000100800 */
        /* <DEDUP_REMOVED lines=83> */
[----:B------:R4:W-:Y:S02]  /*5070*/  STL [R1+0x74], R227 ;  /* 0x000074e301007387 */ /* 0x0009e40000100800 */
.L_x_29:
[----:B------:R-:W-:Y:S02]  /*5080*/  WARPGROUP.DEPBAR.LE gsb0, 0x0 ;  /* 0x00008000000079c5 */ /* 0x000fe40000010000 */
[----:B------:R-:W5:Y:S02]  /*5090*/  LDC R24, c[0x0][0x28c] ;  /* 0x0000a300ff187b82 */ /* 0x000f640000000800 */
[----:B-----5:R-:W-:-:S13]  /*50a0*/  ISETP.GE.AND P0, PT, R24, 0x1, PT ;  /* 0x000000011800780c */ /* 0x020fda0003f06270 */
[----:B------:R-:W-:Y:S05]  /*50b0*/  @!P0 BRA `(.L_x_30) ;  /* 0x0000000000488947 */ /* 0x000fea0003800000 */
[----:B------:R-:W-:-:S06]  /*50c0*/  UISETP.NE.AND UP0, UPT, UR23, 0x3, UPT ;  /* 0x000000031700788c */ /* 0x000fcc000bf05270 */
[----:B------:R-:W-:-:S13]  /*50d0*/  PLOP3.LUT P0, PT, PT, PT, UP0, 0x80, 0x0 ;  /* 0x000000000000781c */ /* 0x000fda0003f0f008 */
[----:B------:R-:W-:Y:S05]  /*50e0*/  @!P0 BRA `(.L_x_31) ;  /* 0x0000000000048947 */ /* 0x000fea0003800000 */
[----:B------:R-:W-:Y:S01]  /*50f0*/  BPT.TRAP 0x1 ;  /* 0x000000040000795c */ /* 0x000fe20000300000 */
.L_x_31:
[----:B------:R-:W-:-:S04]  /*5100*/  UISETP.LT.AND UP0, UPT, UR12, 0x1, UPT ;  /* 0x000000010c00788c */ /* 0x000fc8000bf01270 */
[----:B------:R-:W-:Y:S02]  /*5110*/  USEL UR8, UR12, 0x1, UP0 ;  /* 0x000000010c087887 */ /* 0x000fe40008000000 */
[----:B------:R-:W-:Y:S02]  /*5120*/  UISETP.GT.U32.AND UP0, UPT, UR13, 0x1, UPT ;  /* 0x000000010d00788c */ /* 0x000fe4000bf04070 */
[----:B------:R-:W-:-:S04]  /*5130*/  UIADD3 UR8, UR5, UR12, -UR8 ;  /* 0x0000000c05087290 */ /* 0x000fc8000fffe808 */
[----:B------:R-:W-:Y:S01]  /*5140*/  UIMAD.WIDE.U32 UR6, UR8, -0x45d1745d, URZ ;  /* 0xba2e8ba3080678a5 */ /* 0x000fe2000f8e003f */
[----:B------:R-:W-:-:S03]  /*5150*/  PLOP3.LUT P0, PT, PT, PT, UP0, 0x80, 0x0 ;  /* 0x000000000000781c */ /* 0x000fc60003f0f008 */
[----:B------:R-:W-:-:S04]  /*5160*/  USHF.R.U32.HI UR6, URZ, 0x4, UR7 ;  /* 0x000000043f067899 */ /* 0x000fc80008011607 */
[----:B------:R-:W-:-:S04]  /*5170*/  UIMAD UR8, UR6, -0x16, UR8 ;  /* 0xffffffea060878a4 */ /* 0x000fc8000f8e0208 */
[----:B------:R-:W-:-:S04]  /*5180*/  ULEA UR8, UR8, UR14, 0x3 ;  /* 0x0000000e08087291 */ /* 0x000fc8000f8e183f */
[----:B------:R-:W-:-:S04]  /*5190*/  UIADD3 UR8, UR8, 0xb0, URZ ;  /* 0x000000b008087890 */ /* 0x000fc8000fffe03f */
[----:B------:R-:W-:-:S09]  /*51a0*/  UPRMT UR8, URZ, 0x654, UR8 ;  /* 0x000006543f087896 */ /* 0x000fd20008000008 */
[----:B------:R-:W-:Y:S01]  /*51b0*/  SYNCS.ARRIVE.TRANS64.RED.A1T0 RZ, [UR8], RZ ;  /* 0x000000ffffff79a7 */ /* 0x000fe20008100408 */
[----:B------:R-:W-:Y:S05]  /*51c0*/  @P0 BRA `(.L_x_30) ;  /* 0x0000000000040947 */ /* 0x000fea0003800000 */
[----:B------:R-:W-:Y:S01]  /*51d0*/  BPT.TRAP 0x1 ;  /* 0x000000040000795c */ /* 0x000fe20000300000 */
.L_x_30:
[----:B----4-:R-:W4:Y:S01]  /*51e0*/  LDL.LU R227, [R1+0x84] ;  /* 0x0000840001e37983 */ /* 0x010f220000300800 */
[----:B------:R-:W0:Y:S01]  /*51f0*/  LDC R28, c[0x0][0x288] ;  /* 0x0000a200ff1c7b82 */ /* 0x000e220000000800 */
[----:B------:R-:W-:Y:S02]  /*5200*/  UIADD3 UR8, UR12, UR5, URZ ;  /* 0x000000050c087290 */ /* 0x000fe4000fffe03f */
[----:B------:R1:W-:Y:S01]  /*5210*/  STL [R1+0x88], R0 ;  /* 0x0000880001007387 */ /* 0x0003e20000100800 */
[----:B------:R-:W-:Y:S01]  /*5220*/  USHF.R.S32.HI UR9, URZ, 0x1f, UR22 ;  /* 0x0000001f3f097899 */ /* 0x000fe20008011416 */
[----:B------:R-:W-:Y:S01]  /*5230*/  ULDC UR14, c[0x0][0x284] ;  /* 0x0000a100000e7ab9 */ /* 0x000fe20000000800 */
[----:B------:R-:W-:Y:S01]  /*5240*/  ULDC.64 UR10, c[0x0][0x5d0] ;  /* 0x00017400000a7ab9 */ /* 0x000fe20000000a00 */
[----:B------:R-:W-:Y:S01]  /*5250*/  UISETP.GE.U32.AND UP1, UPT, UR12, 0x16, UPT ;  /* 0x000000160c00788c */ /* 0x000fe2000bf26070 */
[----:B-1----:R-:W1:Y:S02]  /*5260*/  S2R R0, SR_TID.X ;  /* 0x0000000000007919 */ /* 0x002e640000002100 */
[----:B-1----:R-:W-:-:S02]  /*5270*/  SHF.R.U32.HI R24, RZ, 0x2, R0 ;  /* 0x00000002ff187819 */ /* 0x002fc40000011600 */
[----:B------:R-:W-:Y:S02]  /*5280*/  LOP3.LUT R26, R0, 0x60, RZ, 0xc0, !PT ;  /* 0x00000060001a7812 */ /* 0x000fe400078ec0ff */
[----:B------:R-:W-:Y:S02]  /*5290*/  SHF.R.U32.HI R27, RZ, 0x7, R0 ;  /* 0x00000007ff1b7819 */ /* 0x000fe40000011600 */
[----:B------:R-:W-:Y:S02]  /*52a0*/  LOP3.LUT R25, R24, 0x7, RZ, 0xc0, !PT ;  /* 0x0000000718197812 */ /* 0x000fe400078ec0ff */
[----:B------:R-:W-:Y:S02]  /*52b0*/  SHF.R.U32.HI R26, RZ, 0x1, R26 ;  /* 0x00000001ff1a7819 */ /* 0x000fe4000001161a */
[----:B------:R-:W-:Y:S02]  /*52c0*/  LOP3.LUT R24, R27, 0x1, RZ, 0xc0, !PT ;  /* 0x000000011b187812 */ /* 0x000fe400078ec0ff */
[----:B------:R-:W-:Y:S01]  /*52d0*/  IADD3 R27, RZ, -R26, -R25 ;  /* 0x8000001aff1b7210 */ /* 0x000fe20007ffe819 */
[----:B------:R-:W-:-:S02]  /*52e0*/  IMAD.SHL.U32 R32, R0, 0x2, RZ ;  /* 0x0000000200207824 */ /* 0x000fc400078e00ff */
[C---:B------:R-:W-:Y:S02]  /*52f0*/  IMAD.SHL.U32 R30, R24.reuse, 0x40, RZ ;  /* 0x00000040181e7824 */ /* 0x040fe400078e00ff */
[----:B------:R-:W-:Y:S01]  /*5300*/  IMAD R41, R24, -0x40, R27 ;  /* 0xffffffc018297824 */ /* 0x000fe200078e021b */
[----:B------:R-:W-:Y:S01]  /*5310*/  LOP3.LUT R24, R0, 0x3, RZ, 0xc0, !PT ;  /* 0x0000000300187812 */ /* 0x000fe200078ec0ff */
[----:B----4-:R-:W-:Y:S01]  /*5320*/  IMAD.SHL.U32 R29, R227, 0x80, RZ ;  /* 0x00000080e31d7824 */ /* 0x010fe200078e00ff */
[----:B------:R-:W-:Y:S01]  /*5330*/  UISETP.GT.U32.AND UP0, UPT, UR8, 0x15, UPT ;  /* 0x000000150800788c */ /* 0x000fe2000bf04070 */
[----:B------:R-:W4:Y:S01]  /*5340*/  LDL.LU R227, [R1+0x80] ;  /* 0x0000800001e37983 */ /* 0x000f220000300800 */
[----:B------:R-:W-:Y:S01]  /*5350*/  UIMAD.WIDE.U32 UR6, UR8, -0x45d1745d, URZ ;  /* 0xba2e8ba3080678a5 */ /* 0x000fe2000f8e003f */
[----:B------:R-:W-:Y:S02]  /*5360*/  LOP3.LUT R25, R30, 0x40, R25, 0xe2, !PT ;  /* 0x000000401e197812 */ /* 0x000fe400078ee219 */
[----:B------:R1:W5:Y:S01]  /*5370*/  LDL.LU R0, [R1+0x88] ;  /* 0x0000880001007983 */ /* 0x0003620000300800 */
[----:B0-----:R-:W-:Y:S01]  /*5380*/  IMAD R42, R24, -0x2, R28 ;  /* 0xfffffffe182a7824 */ /* 0x001fe200078e021c */
[C---:B------:R-:W-:Y:S01]  /*5390*/  ISETP.GE.AND P0, PT, R29.reuse, R28, PT ;  /* 0x0000001c1d00720c */ /* 0x040fe20003f06270 */
[----:B------:R-:W-:Y:S01]  /*53a0*/  UISETP.LT.U32.AND UP0, UPT, UR12, 0x16, UP0 ;  /* 0x000000160c00788c */ /* 0x000fe20008701070 */
[----:B------:R-:W-:Y:S01]  /*53b0*/  LOP3.LUT R32, R29, 0x6, R32, 0xf8, !PT ;  /* 0x000000061d207812 */ /* 0x000fe200078ef820 */
[----:B------:R-:W-:-:S02]  /*53c0*/  UIMAD UR5, UR9, UR10, URZ ;  /* 0x0000000a090572a4 */ /* 0x000fc4000f8e023f */
[----:B------:R-:W-:Y:S01]  /*53d0*/  IMAD.U32 R27, RZ, RZ, UR10 ;  /* 0x0000000aff1b7e24 */ /* 0x000fe2000f8e00ff */
[----:B------:R-:W-:Y:S01]  /*53e0*/  USEL UR10, URZ, 0x1, !UP0 ;  /* 0x000000013f0a7887 */ /* 0x000fe2000c000000 */
[--C-:B------:R-:W-:Y:S01]  /*53f0*/  SHF.R.S32.HI R33, RZ, 0x1f, R32.reuse ;  /* 0x0000001fff217819 */ /* 0x100fe20000011420 */
[----:B------:R-:W-:Y:S01]  /*5400*/  USHF.R.U32.HI UR6, URZ, 0x4, UR7 ;  /* 0x000000043f067899 */ /* 0x000fe20008011607 */
[----:B------:R-:W-:Y:S01]  /*5410*/  LOP3.LUT R36, R25, R26, RZ, 0xfc, !PT ;  /* 0x0000001a19247212 */ /* 0x000fe200078efcff */
[----:B------:R-:W-:Y:S02]  /*5420*/  UIMAD UR7, UR22, UR11, UR5 ;  /* 0x0000000b160772a4 */ /* 0x000fe4000f8e0205 */
[----:B------:R-:W-:Y:S01]  /*5430*/  ULOP3.LUT UR4, UR4, UR10, URZ, 0x3c, !UPT ;  /* 0x0000000a04047292 */ /* 0x000fe2000f8e3c3f */
[----:B------:R-:W-:Y:S01]  /*5440*/  IMAD.WIDE.U32 R26, R27, UR22, R32 ;  /* 0x000000161b1a7c25 */ /* 0x000fe2000f8e0020 */
[----:B------:R-:W-:Y:S02]  /*5450*/  UIMAD UR5, UR6, -0x16, UR8 ;  /* 0xffffffea060578a4 */ /* 0x000fe4000f8e0208 */
[----:B------:R-:W-:Y:S01]  /*5460*/  @UP1 ULOP3.LUT UR4, UR4, 0x1, UR6, 0x78, !UPT ;  /* 0x0000000104041892 */ /* 0x000fe2000f8e7806 */
[----:B------:R-:W-:-:S02]  /*5470*/  IMAD.MOV.U32 R37, RZ, RZ, RZ ;  /* 0x000000ffff257224 */ /* 0x000fc400078e00ff */
[----:B------:R-:W-:Y:S02]  /*5480*/  VIADD R27, R27, UR7 ;  /* 0x000000071b1b7c36 */ /* 0x000fe40008000000 */
[----:B------:R-:W-:Y:S02]  /*5490*/  IMAD.IADD R42, R42, 0x1, -R29 ;  /* 0x000000012a2a7824 */ /* 0x000fe400078e0a1d */
[----:B------:R-:W-:Y:S02]  /*54a0*/  IMAD.MOV.U32 R40, RZ, RZ, -0x1 ;  /* 0xffffffffff287424 */ /* 0x000fe400078e00ff */
[----:B----4-:R-:W-:-:S05]  /*54b0*/  IMAD R24, R227, 0xc0, RZ ;  /* 0x000000c0e3187824 */ /* 0x010fca00078e02ff */
[C---:B------:R-:W-:Y:S02]  /*54c0*/  ISETP.GE.OR P0, PT, R24.reuse, UR14, P0 ;  /* 0x0000000e18007c0c */ /* 0x040fe40008706670 */
[----:B------:R-:W-:Y:S01]  /*54d0*/  IADD3 R41, -R24, UR14, R41 ;  /* 0x0000000e18297c10 */ /* 0x000fe2000fffe129 */
[----:B------:R-:W-:-:S10]  /*54e0*/  IMAD.WIDE R36, R227, 0xc0, R36 ;  /* 0x000000c0e3247825 */ /* 0x000fd400078e0224 */
[----:B-1----:R-:W-:Y:S05]  /*54f0*/  @P0 BRA `(.L_x_32) ;  /* 0x0000008c00fc0947 */ /* 0x002fea0003800000 */
[----:B------:R-:W0:Y:S01]  /*5500*/  LDC.64 R28, c[0x0][0x5c8] ;  /* 0x00017200ff1c7b82 */ /* 0x000e220000000a00 */
[----:B------:R-:W-:Y:S01]  /*5510*/  ULDC.64 UR6, c[0x0][0x5c0] ;  /* 0x0001700000067ab9 */ /* 0x000fe20000000a00 */
[----:B------:R-:W-:Y:S01]  /*5520*/  BSSY B0, `(.L_x_32) ;  /* 0x00008fc000007945 */ /* 0x000fe20003800000 */
[-C--:B0-----:R-:W-:Y:S01]  /*5530*/  IMAD R24, R37, R28.reuse, RZ ;  /* 0x0000001c25187224 */ /* 0x081fe200078e02ff */
[----:B------:R-:W-:Y:S01]  /*5540*/  SHF.L.U64.HI R34, R28, 0x3, R29 ;  /* 0x000000031c227819 */ /* 0x000fe2000001021d */
[----:B------:R-:W-:-:S04]  /*5550*/  IMAD.WIDE.U32 R26, R36, R28, R26 ;  /* 0x0000001c241a7225 */ /* 0x000fc800078e001a */
[----:B------:R-:W-:Y:S01]  /*5560*/  IMAD R25, R36, R29, R24 ;  /* 0x0000001d24197224 */ /* 0x000fe200078e0218 */
[----:B------:R-:W-:Y:S01]  /*5570*/  IADD3 R24, P3, R26, UR6, RZ ;  /* 0x000000061a187c10 */ /* 0x000fe2000ff7e0ff */
[C---:B------:R-:W-:Y:S01]  /*5580*/  IMAD.SHL.U32 R35, R28.reuse, 0x8, RZ ;  /* 0x000000081c237824 */ /* 0x040fe200078e00ff */
[----:B------:R-:W-:Y:S01]  /*5590*/  LEA R30, P2, R28, R26, 0x7 ;  /* 0x0000001a1c1e7211 */ /* 0x000fe200078438ff */
[----:B------:R-:W-:-:S03]  /*55a0*/  IMAD.IADD R27, R27, 0x1, R25 ;  /* 0x000000011b1b7824 */ /* 0x000fc600078e0219 */
[----:B------:R-:W-:Y:S02]  /*55b0*/  IADD3 R26, P1, P0, R26, UR6, R35 ;  /* 0x000000061a1a7c10 */ /* 0x000fe4000f83e023 */
[----:B------:R-:W-:Y:S02]  /*55c0*/  IADD3.X R25, R27, UR7, RZ, P3, !PT ;  /* 0x000000071b197c10 */ /* 0x000fe40009ffe4ff */
[----:B------:R-:W-:Y:S02]  /*55d0*/  FSETP.NEU.AND P3, PT, RZ, UR21, PT ;  /* 0x00000015ff007c0b */ /* 0x000fe4000bf6d000 */
[----:B------:R-:W-:Y:S02]  /*55e0*/  LEA.HI.X R31, R28, R27, R29, 0x7, P2 ;  /* 0x0000001b1c1f7211 */ /* 0x000fe400010f3c1d */
[C---:B------:R-:W-:Y:S02]  /*55f0*/  IADD3 R28, P2, R30.reuse, UR6, RZ ;  /* 0x000000061e1c7c10 */ /* 0x040fe4000ff5e0ff */
[----:B------:R-:W-:-:S02]  /*5600*/  IADD3 R30, P5, P6, R30, UR6, R35 ;  /* 0x000000061e1e7c10 */ /* 0x000fc4000febe023 */
[----:B------:R-:W-:Y:S02]  /*5610*/  IADD3.X R29, R31, UR7, RZ, P2, !PT ;  /* 0x000000071f1d7c10 */ /* 0x000fe400097fe4ff */
[--C-:B------:R-:W-:Y:S02]  /*5620*/  IADD3.X R27, R27, UR7, R34.reuse, P1, P0 ;  /* 0x000000071b1b7c10 */ /* 0x100fe40008fe0422 */
[----:B------:R-:W-:Y:S01]  /*5630*/  IADD3.X R31, R31, UR7, R34, P5, P6 ;  /* 0x000000071f1f7c10 */ /* 0x000fe2000afec422 */
[----:B------:R-:W-:Y:S06]  /*5640*/  @!P3 BRA `(.L_x_33) ;  /* 0x0000006c001cb947 */ /* 0x000fec0003800000 */
[----:B------:R-:W-:Y:S01]  /*5650*/  ULDC.64 UR10, c[0x0][0x5b8] ;  /* 0x00016e00000a7ab9 */ /* 0x000fe20000000a00 */
[----:B------:R-:W-:Y:S01]  /*5660*/  ISETP.GE.AND P0, PT, R41, 0x1, PT ;  /* 0x000000012900780c */ /* 0x000fe20003f06270 */
[----:B------:R-:W-:Y:S02]  /*5670*/  UIMAD UR6, UR9, UR10, URZ ;  /* 0x0000000a090672a4 */ /* 0x000fe4000f8e023f */
[----:B------:R-:W-:Y:S01]  /*5680*/  IMAD.U32 R35, RZ, RZ, UR10 ;  /* 0x0000000aff237e24 */ /* 0x000fe2000f8e00ff */
[----:B------:R-:W-:Y:S01]  /*5690*/  BSSY B1, `(.L_x_34) ;  /* 0x0000010000017945 */ /* 0x000fe20003800000 */
[----:B------:R-:W-:Y:S01]  /*56a0*/  ISETP.LT.OR P3, PT, R42, 0x1, !P0 ;  /* 0x000000012a00780c */ /* 0x000fe20004761670 */
[----:B------:R-:W-:Y:S02]  /*56b0*/  UIMAD UR6, UR22, UR11, UR6 ;  /* 0x0000000b160672a4 */ /* 0x000fe4000f8e0206 */
[----:B------:R-:W-:Y:S01]  /*56c0*/  IMAD.WIDE.U32 R32, R35, UR22, R32 ;  /* 0x0000001623207c25 */ /* 0x000fe2000f8e0020 */
[----:B------:R-:W-:Y:S01]  /*56d0*/  ULDC.64 UR8, c[0x0][0x5a8] ;  /* 0x00016a0000087ab9 */ /* 0x000fe20000000a00 */
[----:B------:R-:W-:-:S02]  /*56e0*/  PRMT R34, RZ, 0x7610, R34 ;  /* 0x00007610ff227816 */ /* 0x000fc40000000022 */
[----:B------:R-:W-:Y:S02]  /*56f0*/  IMAD.MOV.U32 R38, RZ, RZ, R32 ;  /* 0x000000ffff267224 */ /* 0x000fe400078e0020 */
[----:B------:R-:W-:Y:S01]  /*5700*/  VIADD R39, R33, UR6 ;  /* 0x0000000621277c36 */ /* 0x000fe20008000000 */
[----:B------:R-:W-:Y:S02]  /*5710*/  ULDC.64 UR6, c[0x0][0x5b0] ;  /* 0x00016c0000067ab9 */ /* 0x000fe40000000a00 */
[----:B------:R-:W-:Y:S02]  /*5720*/  IMAD R35, R37, UR6, RZ ;  /* 0x0000000625237c24 */ /* 0x000fe4000f8e02ff */
[----:B------:R-:W-:-:S04]  /*5730*/  IMAD.WIDE.U32 R32, R36, UR6, R38 ;  /* 0x0000000624207c25 */ /* 0x000fc8000f8e0026 */
[----:B------:R-:W-:Y:S01]  /*5740*/  IMAD R35, R36, UR7, R35 ;  /* 0x0000000724237c24 */ /* 0x000fe2000f8e0223 */
[----:B------:R-:W-:-:S04]  /*5750*/  IADD3 R32, P1, R32, UR8, RZ ;  /* 0x0000000820207c10 */ /* 0x000fc8000ff3e0ff */
[----:B------:R-:W-:Y:S01]  /*5760*/  IADD3.X R33, R33, UR9, R35, P1, !PT ;  /* 0x0000000921217c10 */ /* 0x000fe20008ffe423 */
[----:B------:R-:W-:Y:S08]  /*5770*/  @P3 BRA `(.L_x_35) ;  /* 0x0000000000043947 */ /* 0x000ff00003800000 */
[----:B------:R0:W5:Y:S02]  /*5780*/  LDG.E.U8 R34, desc[UR16][R32.64] ;  /* 0x0000001020227981 */ /* 0x000164000c1e1100 */
.L_x_35:
[----:B------:R-:W-:Y:S05]  /*5790*/  BSYNC B1 ;  /* 0x0000000000017941 */ /* 0x000fea0003800000 */
.L_x_34:
[----:B-----5:R-:W-:Y:S01]  /*57a0*/  LOP3.LUT R34, R34, 0xff, RZ, 0xc0, !PT ;  /* 0x000000ff22227812 */ /* 0x020fe200078ec0ff */
[----:B------:R-:W-:Y:S01]  /*57b0*/  BSSY B1, `(.L_x_36) ;  /* 0x000000b000017945 */ /* 0x000fe20003800000 */
[----:B------:R-:W-:Y:S02]  /*57c0*/  ISETP.LT.OR P2, PT, R42, 0x2, !P0 ;  /* 0x000000022a00780c */ /* 0x000fe40004741670 */
[----:B------:R-:W-:-:S05]  /*57d0*/  F2FP.F16.E4M3.UNPACK_B R34, R34 ;  /* 0x00000022ff22723e */ /* 0x000fca00020006ff */
[----:B------:R-:W-:-:S05]  /*57e0*/  HADD2.F32 R34, -RZ, R34.H0_H0 ;  /* 0x20000022ff227230 */ /* 0x000fca0000004100 */
[----:B------:R-:W-:Y:S01]  /*57f0*/  FMUL R35, R34, UR21 ;  /* 0x0000001522237c20 */ /* 0x000fe20008400000 */
[----:B------:R-:W-:-:S03]  /*5800*/  PRMT R34, RZ, 0x7610, R34 ;  /* 0x00007610ff227816 */ /* 0x000fc60000000022 */
[----:B------:R-:W-:-:S05]  /*5810*/  FFMA R35, R226, UR20, R35 ;  /* 0x00000014e2237c23 */ /* 0x000fca0008000023 */
[----:B------:R-:W-:-:S05]  /*5820*/  F2FP.SATFINITE.E4M3.F32.PACK_AB_MERGE_C R35, RZ, R35, RZ ;  /* 0x00000023ff23723e */ /* 0x000fca00048070ff */
[----:B------:R1:W-:Y:S01]  /*5830*/  @!P3 STG.E.U8 desc[UR16][R24.64], R35 ;  /* 0x000000231800b986 */ /* 0x0003e2000c101110 */
[----:B------:R-:W-:Y:S05]  /*5840*/  @P2 BRA `(.L_x_37) ;  /* 0x0000000000042947 */ /* 0x000fea0003800000 */
[----:B------:R4:W5:Y:S02]  /*5850*/  LDG.E.U8 R34, desc[UR16][R32.64+0x1] ;  /* 0x0000011020227981 */ /* 0x000964000c1e1100 */
.L_x_37:
[----:B------:R-:W-:Y:S05]  /*5860*/  BSYNC B1 ;  /* 0x0000000000017941 */ /* 0x000fea0003800000 */
.L_x_36:
[----:B-----5:R-:W-:Y:S01]  /*5870*/  LOP3.LUT R34, R34, 0xff, RZ, 0xc0, !PT ;  /* 0x000000ff22227812 */ /* 0x020fe200078ec0ff */
[----:B------:R-:W-:Y:S01]  /*5880*/  BSSY B1, `(.L_x_38) ;  /* 0x0000013000017945 */ /* 0x000fe20003800000 */
[----:B------:R-:W-:Y:S02]  /*5890*/  IADD3 R43, P1, R36, 0x8, RZ ;  /* 0x00000008242b7810 */ /* 0x000fe40007f3e0ff */
[----:B------:R-:W-:-:S03]  /*58a0*/  F2FP.F16.E4M3.UNPACK_B R34, R34 ;  /* 0x00000022ff22723e */ /* 0x000fc600020006ff */
[----:B-1----:R-:W-:Y:S01]  /*58b0*/  IMAD.X R35, RZ, RZ, R37, P1 ;  /* 0x000000ffff237224 */ /* 0x002fe200008e0625 */
[----:B------:R-:W-:Y:S01]  /*58c0*/  ISETP.GE.AND P1, PT, R41, 0x9, PT ;  /* 0x000000092900780c */ /* 0x000fe20003f26270 */
[----:B------:R-:W-:Y:S02]  /*58d0*/  HADD2.F32 R34, -RZ, R34.H0_H0 ;  /* 0x20000022ff227230 */ /* 0x000fe40000004100 */
[----:B------:R-:W-:Y:S01]  /*58e0*/  IMAD R46, R35, UR6, RZ ;  /* 0x00000006232e7c24 */ /* 0x000fe2000f8e02ff */
[----:B------:R-:W-:Y:S02]  /*58f0*/  ISETP.LT.OR P5, PT, R42, 0x1, !P1 ;  /* 0x000000012a00780c */ /* 0x000fe40004fa1670 */
[----:B------:R-:W-:Y:S01]  /*5900*/  FMUL R44, R34, UR21 ;  /* 0x00000015222c7c20 */ /* 0x000fe20008400000 */
[----:B------:R-:W-:-:S04]  /*5910*/  IMAD.WIDE.U32 R34, R43, UR6, R38 ;  /* 0x000000062b227c25 */ /* 0x000fc8000f8e0026 */
[----:B------:R-:W-:Y:S01]  /*5920*/  FFMA R44, R225, UR20, R44 ;  /* 0x00000014e12c7c23 */ /* 0x000fe2000800002c */
[----:B------:R-:W-:Y:S01]  /*5930*/  IMAD R43, R43, UR7, R46 ;  /* 0x000000072b2b7c24 */ /* 0x000fe2000f8e022e */
[----:B------:R-:W-:-:S03]  /*5940*/  IADD3 R34, P3, R34, UR8, RZ ;  /* 0x0000000822227c10 */ /* 0x000fc6000ff7e0ff */
[----:B------:R-:W-:Y:S02]  /*5950*/  F2FP.SATFINITE.E4M3.F32.PACK_AB_MERGE_C R45, RZ, R44, RZ ;  /* 0x0000002cff2d723e */ /* 0x000fe400048070ff */
[--C-:B------:R-:W-:Y:S02]  /*5960*/  IADD3.X R35, R35, UR9, R43.reuse, P3, !PT ;  /* 0x0000000923237c10 */ /* 0x100fe40009ffe42b */
[----:B------:R-:W-:Y:S01]  /*5970*/  PRMT R43, RZ, 0x7610, R43 ;  /* 0x00007610ff2b7816 */ /* 0x000fe2000000002b */
[----:B------:R1:W-:Y:S01]  /*5980*/  @!P2 STG.E.U8 desc[UR16][R24.64+0x1], R45 ;  /* 0x0000012d1800a986 */ /* 0x0003e2000c101110 */
[----:B------:R-:W-:Y:S05]  /*5990*/  @P5 BRA `(.L_x_39) ;  /* 0x0000000000045947 */ /* 0x000fea0003800000 */
[----:B------:R0:W5:Y:S02]  /*59a0*/  LDG.E.U8 R43, desc[UR16][R34.64] ;  /* 0x00000010222b7981 */ /* 0x000164000c1e1100 */
.L_x_39:
[----:B------:R-:W-:Y:S05]  /*59b0*/  BSYNC B1 ;  /* 0x0000000000017941 */ /* 0x000fea0003800000 */
.L_x_38:
[----:B-----5:R-:W-:Y:S01]  /*59c0*/  LOP3.LUT R43, R43, 0xff, RZ, 0xc0, !PT ;  /* 0x000000ff2b2b7812 */ /* 0x020fe200078ec0ff */
[----:B------:R-:W-:Y:S01]  /*59d0*/  BSSY B1, `(.L_x_40) ;  /* 0x000000b000017945 */ /* 0x000fe20003800000 */
[----:B------:R-:W-:Y:S02]  /*59e0*/  ISETP.LT.OR P2, PT, R42, 0x2, !P1 ;  /* 0x000000022a00780c */ /* 0x000fe40004f41670 */
[----:B------:R-:W-:-:S05]  /*59f0*/  F2FP.F16.E4M3.UNPACK_B R43, R43 ;  /* 0x0000002bff2b723e */ /* 0x000fca00020006ff */
[----:B------:R-:W-:-:S05]  /*5a00*/  HADD2.F32 R43, -RZ, R43.H0_H0 ;  /* 0x2000002bff2b7230 */ /* 0x000fca0000004100 */
[----:B------:R-:W-:-:S04]  /*5a10*/  FMUL R43, R43, UR21 ;  /* 0x000000152b2b7c20 */ /* 0x000fc80008400000 */
[----:B------:R-:W-:-:S05]  /*5a20*/  FFMA R43, R224, UR20, R43 ;  /* 0x00000014e02b7c23 */ /* 0x000fca000800002b */
[----:B-1----:R-:W-:Y:S02]  /*5a30*/  F2FP.SATFINITE.E4M3.F32.PACK_AB_MERGE_C R45, RZ, R43, RZ ;  /* 0x0000002bff2d723e */ /* 0x002fe400048070ff */
[----:B------:R-:W-:-:S03]  /*5a40*/  PRMT R43, RZ, 0x7610, R43 ;  /* 0x00007610ff2b7816 */ /* 0x000fc6000000002b */
[----:B------:R1:W-:Y:S01]  /*5a50*/  @!P5 STG.E.U8 desc[UR16][R26.64], R45 ;  /* 0x0000002d1a00d986 */ /* 0x0003e2000c101110 */
[----:B------:R-:W-:Y:S05]  /*5a60*/  @P2 BRA `(.L_x_41) ;  /* 0x0000000000042947 */ /* 0x000fea0003800000 */
[----:B------:R0:W5:Y:S02]  /*5a70*/  LDG.E.U8 R43, desc[UR16][R34.64+0x1] ;  /* 0x00000110222b7981 */ /* 0x000164000c1e1100 */
.L_x_41:
[----:B------:R-:W-:Y:S05]  /*5a80*/  BSYNC B1 ;  /* 0x0000000000017941 */ /* 0x000fea0003800000 */
.L_x_40:
        /* <DEDUP_REMOVED lines=8> */
[----:B-1----:R-:W-:-:S05]  /*5b10*/  F2FP.SATFINITE.E4M3.F32.PACK_AB_MERGE_C R45, RZ, R44, RZ ;  /* 0x0000002cff2d723e */ /* 0x002fca00048070ff */
[----:B------:R1:W-:Y:S01]  /*5b20*/  @!P2 STG.E.U8 desc[UR16][R26.64+0x1], R45 ;  /* 0x0000012d1a00a986 */ /* 0x0003e2000c101110 */
[----:B------:R-:W-:Y:S05]  /*5b30*/  @P3 BRA `(.L_x_43) ;  /* 0x0000000000043947 */ /* 0x000fea0003800000 */
[----:B------:R0:W5:Y:S02]  /*5b40*/  LDG.E.U8 R43, desc[UR16][R32.64+0x8] ;  /* 0x00000810202b7981 */ /* 0x000164000c1e1100 */
.L_x_43:
[----:B------:R-:W-:Y:S05]  /*5b50*/  BSYNC B1 ;  /* 0x0000000000017941 */ /* 0x000fea0003800000 */
.L_x_42:
        /* <DEDUP_REMOVED lines=12> */
.L_x_45:
[----:B------:R-:W-:Y:S05]  /*5c20*/  BSYNC B1 ;  /* 0x0000000000017941 */ /* 0x000fea0003800000 */
.L_x_44:
        /* <DEDUP_REMOVED lines=12> */
.L_x_47:
[----:B------:R-:W-:Y:S05]  /*5cf0*/  BSYNC B1 ;  /* 0x0000000000017941 */ /* 0x000fea0003800000 */
.L_x_46:
        /* <DEDUP_REMOVED lines=12> */
.L_x_49:
[----:B------:R-:W-:Y:S05]  /*5dc0*/  BSYNC B1 ;  /* 0x0000000000017941 */ /* 0x000fea0003800000 */
.L_x_48:
        /* <DEDUP_REMOVED lines=12> */
.L_x_51:
[----:B------:R-:W-:Y:S05]  /*5e90*/  BSYNC B1 ;  /* 0x0000000000017941 */ /* 0x000fea0003800000 */
.L_x_50:
        /* <DEDUP_REMOVED lines=12> */
.L_x_53:
[----:B------:R-:W-:Y:S05]  /*5f60*/  BSYNC B1 ;  /* 0x0000000000017941 */ /* 0x000fea0003800000 */
.L_x_52:
        /* <DEDUP_REMOVED lines=12> */
.L_x_55:
[----:B------:R-:W-:Y:S05]  /*6030*/  BSYNC B1 ;  /* 0x0000000000017941 */ /* 0x000fea0003800000 */
.L_x_54:
        /* <DEDUP_REMOVED lines=12> */
.L_x_57:
[----:B------:R-:W-:Y:S05]  /*6100*/  BSYNC B1 ;  /* 0x0000000000017941 */ /* 0x000fea0003800000 */
.L_x_56:
        /* <DEDUP_REMOVED lines=12> */
.L_x_59:
[----:B------:R-:W-:Y:S05]  /*61d0*/  BSYNC B1 ;  /* 0x0000000000017941 */ /* 0x000fea0003800000 */
.L_x_58:
        /* <DEDUP_REMOVED lines=12> */
.L_x_61:
[----:B------:R-:W-:Y:S05]  /*62a0*/  BSYNC B1 ;  /* 0x0000000000017941 */ /* 0x000fea0003800000 */
.L_x_60:
        /* <DEDUP_REMOVED lines=12> */
.L_x_63:
[----:B------:R-:W-:Y:S05]  /*6370*/  BSYNC B1 ;  /* 0x0000000000017941 */ /* 0x000fea0003800000 */
.L_x_62:
        /* <DEDUP_REMOVED lines=12> */
.L_x_65:
[----:B------:R-:W-:Y:S05]  /*6440*/  BSYNC B1 ;  /* 0x0000000000017941 */ /* 0x000fea0003800000 */
.L_x_64:
        /* <DEDUP_REMOVED lines=12> */
.L_x_67:
[----:B------:R-:W-:Y:S05]  /*6510*/  BSYNC B1 ;  /* 0x0000000000017941 */ /* 0x000fea0003800000 */
.L_x_66:
        /* <DEDUP_REMOVED lines=12> */
.L_x_69:
[----:B------:R-:W-:Y:S05]  /*65e0*/  BSYNC B1 ;  /* 0x0000000000017941 */ /* 0x000fea0003800000 */
.L_x_68:
        /* <DEDUP_REMOVED lines=12> */
.L_x_71:
[----:B------:R-:W-:Y:S05]  /*66b0*/  BSYNC B1 ;  /* 0x0000000000017941 */ /* 0x000fea0003800000 */
.L_x_70:
        /* <DEDUP_REMOVED lines=12> */
.L_x_73:
[----:B------:R-:W-:Y:S05]  /*6780*/  BSYNC B1 ;  /* 0x0000000000017941 */ /* 0x000fea0003800000 */
.L_x_72:
        /* <DEDUP_REMOVED lines=12> */
.L_x_75:
[----:B------:R-:W-:Y:S05]  /*6850*/  BSYNC B1 ;  /* 0x0000000000017941 */ /* 0x000fea0003800000 */
.L_x_74:
        /* <DEDUP_REMOVED lines=12> */
.L_x_77:
[----:B------:R-:W-:Y:S05]  /*6920*/  BSYNC B1 ;  /* 0x0000000000017941 */ /* 0x000fea0003800000 */
.L_x_76:
        /* <DEDUP_REMOVED lines=12> */
.L_x_79:
[----:B------:R-:W-:Y:S05]  /*69f0*/  BSYNC B1 ;  /* 0x0000000000017941 */ /* 0x000fea0003800000 */
.L_x_78:
        /* <DEDUP_REMOVED lines=12> */
.L_x_81:
[----:B------:R-:W-:Y:S05]  /*6ac0*/  BSYNC B1 ;  /* 0x0000000000017941 */ /* 0x000fea0003800000 */
.L_x_80:
        /* <DEDUP_REMOVED lines=12> */
.L_x_83:
[----:B------:R-:W-:Y:S05]  /*6b90*/  BSYNC B1 ;  /* 0x0000000000017941 */ /* 0x000fea0003800000 */
.L_x_82:
        /* <DEDUP_REMOVED lines=12> */
.L_x_85:
[----:B------:R-:W-:Y:S05]  /*6c60*/  BSYNC B1 ;  /* 0x0000000000017941 */ /* 0x000fea0003800000 */
.L_x_84:
        /* <DEDUP_REMOVED lines=12> */
.L_x_87:
[----:B------:R-:W-:Y:S05]  /*6d30*/  BSYNC B1 ;  /* 0x0000000000017941 */ /* 0x000fea0003800000 */
.L_x_86:
        /* <DEDUP_REMOVED lines=12> */
.L_x_89:
[----:B------:R-:W-:Y:S05]  /*6e00*/  BSYNC B1 ;  /* 0x0000000000017941 */ /* 0x000fea0003800000 */
.L_x_88:
        /* <DEDUP_REMOVED lines=12> */
.L_x_91:
[----:B------:R-:W-:Y:S05]  /*6ed0*/  BSYNC B1 ;  /* 0x0000000000017941 */ /* 0x000fea0003800000 */
.L_x_90:
        /* <DEDUP_REMOVED lines=12> */
.L_x_93:
[----:B------:R-:W-:Y:S05]  /*6fa0*/  BSYNC B1 ;  /* 0x0000000000017941 */ /* 0x000fea0003800000 */
.L_x_92:
        /* <DEDUP_REMOVED lines=12> */
.L_x_95:
[----:B------:R-:W-:Y:S05]  /*7070*/  BSYNC B1 ;  /* 0x0000000000017941 */ /* 0x000fea0003800000 */
.L_x_94:
        /* <DEDUP_REMOVED lines=12> */
.L_x_97:
[----:B------:R-:W-:Y:S05]  /*7140*/  BSYNC B1 ;  /* 0x0000000000017941 */ /* 0x000fea0003800000 */
.L_x_96:
        /* <DEDUP_REMOVED lines=12> */
.L_x_99:
[----:B------:R-:W-:Y:S05]  /*7210*/  BSYNC B1 ;  /* 0x0000000000017941 */ /* 0x000fea0003800000 */
.L_x_98:
        /* <DEDUP_REMOVED lines=12> */
.L_x_101:
[----:B------:R-:W-:Y:S05]  /*72e0*/  BSYNC B1 ;  /* 0x0000000000017941 */ /* 0x000fea0003800000 */
.L_x_100:
        /* <DEDUP_REMOVED lines=12> */
.L_x_103:
[----:B------:R-:W-:Y:S05]  /*73b0*/  BSYNC B1 ;  /* 0x0000000000017941 */ /* 0x000fea0003800000 */
.L_x_102:
        /* <DEDUP_REMOVED lines=12> */
.L_x_105:
[----:B------:R-:W-:Y:S05]  /*7480*/  BSYNC B1 ;  /* 0x0000000000017941 */ /* 0x000fea0003800000 */
.L_x_104:
        /* <DEDUP_REMOVED lines=12> */
.L_x_107:
[----:B------:R-:W-:Y:S05]  /*7550*/  BSYNC B1 ;  /* 0x0000000000017941 */ /* 0x000fea0003800000 */
.L_x_106:
        /* <DEDUP_REMOVED lines=12> */
.L_x_109:
[----:B------:R-:W-:Y:S05]  /*7620*/  BSYNC B1 ;  /* 0x0000000000017941 */ /* 0x000fea0003800000 */
.L_x_108:
        /* <DEDUP_REMOVED lines=12> */
.L_x_111:
[----:B------:R-:W-:Y:S05]  /*76f0*/  BSYNC B1 ;  /* 0x0000000000017941 */ /* 0x000fea0003800000 */
.L_x_110:
        /* <DEDUP_REMOVED lines=12> */
.L_x_113:
[----:B------:R-:W-:Y:S05]  /*77c0*/  BSYNC B1 ;  /* 0x0000000000017941 */ /* 0x000fea0003800000 */
.L_x_112:
        /* <DEDUP_REMOVED lines=12> */
.L_x_115:
[----:B------:R-:W-:Y:S05]  /*7890*/  BSYNC B1 ;  /* 0x0000000000017941 */ /* 0x000fea0003800000 */
.L_x_114:
        /* <DEDUP_REMOVED lines=12> */
.L_x_117:
[----:B------:R-:W-:Y:S05]  /*7960*/  BSYNC B1 ;  /* 0x0000000000017941 */ /* 0x000fea0003800000 */
.L_x_116:
        /* <DEDUP_REMOVED lines=12> */
.L_x_119:
[----:B------:R-:W-:Y:S05]  /*7a30*/  BSYNC B1 ;  /* 0x0000000000017941 */ /* 0x000fea0003800000 */
.L_x_118:
        /* <DEDUP_REMOVED lines=12> */
.L_x_121:
[----:B------:R-:W-:Y:S05]  /*7b00*/  BSYNC B1 ;  /* 0x0000000000017941 */ /* 0x000fea0003800000 */
.L_x_120:
        /* <DEDUP_REMOVED lines=12> */
.L_x_123:
[----:B------:R-:W-:Y:S05]  /*7bd0*/  BSYNC B1 ;  /* 0x0000000000017941 */ /* 0x000fea0003800000 */
.L_x_122:
        /* <DEDUP_REMOVED lines=12> */
.L_x_125:
[----:B------:R-:W-:Y:S05]  /*7ca0*/  BSYNC B1 ;  /* 0x0000000000017941 */ /* 0x000fea0003800000 */
.L_x_124:
        /* <DEDUP_REMOVED lines=12> */
.L_x_127:
[----:B------:R-:W-:Y:S05]  /*7d70*/  BSYNC B1 ;  /* 0x0000000000017941 */ /* 0x000fea0003800000 */
.L_x_126:
        /* <DEDUP_REMOVED lines=12> */
.L_x_129:
[----:B------:R-:W-:Y:S05]  /*7e40*/  BSYNC B1 ;  /* 0x0000000000017941 */ /* 0x000fea0003800000 */
.L_x_128:
        /* <DEDUP_REMOVED lines=12> */
.L_x_131:
[----:B------:R-:W-:Y:S05]  /*7f10*/  BSYNC B1 ;  /* 0x0000000000017941 */ /* 0x000fea0003800000 */
.L_x_130:
        /* <DEDUP_REMOVED lines=12> */
.L_x_133:
[----:B------:R-:W-:Y:S05]  /*7fe0*/  BSYNC B1 ;  /* 0x0000000000017941 */ /* 0x000fea0003800000 */
.L_x_132:
        /* <DEDUP_REMOVED lines=12> */
.L_x_135:
[----:B------:R-:W-:Y:S05]  /*80b0*/  BSYNC B1 ;  /* 0x0000000000017941 */ /* 0x000fea0003800000 */
.L_x_134:
        /* <DEDUP_REMOVED lines=12> */
.L_x_137:
[----:B------:R-:W-:Y:S05]  /*8180*/  BSYNC B1 ;  /* 0x0000000000017941 */ /* 0x000fea0003800000 */
.L_x_136:
        /* <DEDUP_REMOVED lines=12> */
.L_x_139:
[----:B------:R-:W-:Y:S05]  /*8250*/  BSYNC B1 ;  /* 0x0000000000017941 */ /* 0x000fea0003800000 */
.L_x_138:
        /* <DEDUP_REMOVED lines=12> */
.L_x_141:
[----:B------:R-:W-:Y:S05]  /*8320*/  BSYNC B1 ;  /* 0x0000000000017941 */ /* 0x000fea0003800000 */
.L_x_140:
        /* <DEDUP_REMOVED lines=12> */
.L_x_143:
[----:B------:R-:W-:Y:S05]  /*83f0*/  BSYNC B1 ;  /* 0x0000000000017941 */ /* 0x000fea0003800000 */
.L_x_142:
        /* <DEDUP_REMOVED lines=12> */
.L_x_145:
[----:B------:R-:W-:Y:S05]  /*84c0*/  BSYNC B1 ;  /* 0x0000000000017941 */ /* 0x000fea0003800000 */
.L_x_144:
        /* <DEDUP_REMOVED lines=12> */
.L_x_147:
[----:B------:R-:W-:Y:S05]  /*8590*/  BSYNC B1 ;  /* 0x0000000000017941 */ /* 0x000fea0003800000 */
.L_x_146:
        /* <DEDUP_REMOVED lines=12> */
.L_x_149:
[----:B------:R-:W-:Y:S05]  /*8660*/  BSYNC B1 ;  /* 0x0000000000017941 */ /* 0x000fea0003800000 */
.L_x_148:
        /* <DEDUP_REMOVED lines=12> */
.L_x_151:
[----:B------:R-:W-:Y:S05]  /*8730*/  BSYNC B1 ;  /* 0x0000000000017941 */ /* 0x000fea0003800000 */
.L_x_150:
        /* <DEDUP_REMOVED lines=12> */
.L_x_153:
[----:B------:R-:W-:Y:S05]  /*8800*/  BSYNC B1 ;  /* 0x0000000000017941 */ /* 0x000fea0003800000 */
.L_x_152:
        /* <DEDUP_REMOVED lines=12> */
.L_x_155:
[----:B------:R-:W-:Y:S05]  /*88d0*/  BSYNC B1 ;  /* 0x0000000000017941 */ /* 0x000fea0003800000 */
.L_x_154:
        /* <DEDUP_REMOVED lines=12> */
.L_x_157:
[----:B------:R-:W-:Y:S05]  /*89a0*/  BSYNC B1 ;  /* 0x0000000000017941 */ /* 0x000fea0003800000 */
.L_x_156:
[----:B-----5:R-:W-:Y:S01]  /*89b0*/  LOP3.LUT R43, R43, 0xff, RZ, 0xc0, !PT ;  /* 0x000000ff2b2b7812 */ /* 0x020fe200078ec0ff */
[----:B------:R-:W-:Y:S01]  /*89c0*/  BSSY B1, `(.L_x_158) ;  /* 0x000000b000017945 */ /* 0x000fe20003800000 */
[----:B------:R-:W-:Y:S02]  /*89d0*/  ISETP.LT.OR P2, PT, R42, 0x79, !P1 ;  /* 0x000000792a00780c */ /* 0x000fe40004f41670 */
[----:B------:R-:W-:-:S05]  /*89e0*/  F2FP.F16.E4M3.UNPACK_B R43, R43 ;  /* 0x0000002bff2b723e */ /* 0x000fca00020006ff */
[----:B------:R-:W-:-:S05]  /*89f0*/  HADD2.F32 R43, -RZ, R43.H0_H0 ;  /* 0x2000002bff2b7230 */ /* 0x000fca0000004100 */
[----:B0---4-:R-:W-:-:S04]  /*8a00*/  FMUL R32, R43, UR21 ;  /* 0x000000152b207c20 */ /* 0x011fc80008400000 */
[----:B------:R-:W-:-:S05]  /*8a10*/  FFMA R32, R165, UR20, R32 ;  /* 0x00000014a5207c23 */ /* 0x000fca0008000020 */
[----:B------:R-:W-:Y:S02]  /*8a20*/  F2FP.SATFINITE.E4M3.F32.PACK_AB_MERGE_C R33, RZ, R32, RZ ;  /* 0x00000020ff21723e */ /* 0x000fe400048070ff */
[----:B------:R-:W-:-:S03]  /*8a30*/  PRMT R32, RZ, 0x7610, R32 ;  /* 0x00007610ff207816 */ /* 0x000fc60000000020 */
[----:B------:R0:W-:Y:S01]  /*8a40*/  @!P0 STG.E.U8 desc[UR16][R24.64+0x79], R33 ;  /* 0x0000792118008986 */ /* 0x0001e2000c101110 */
[----:B------:R-:W-:Y:S05]  /*8a50*/  @P2 BRA `(.L_x_159) ;  /* 0x0000000000042947 */ /* 0x000fea0003800000 */
[----:B------:R4:W5:Y:S02]  /*8a60*/  LDG.E.U8 R32, desc[UR16][R34.64+0x78] ;  /* 0x0000781022207981 */ /* 0x000964000c1e1100 */
.L_x_159:
[----:B------:R-:W-:Y:S05]  /*8a70*/  BSYNC B1 ;  /* 0x0000000000017941 */ /* 0x000fea0003800000 */
.L_x_158:
[----:B-----5:R-:W-:Y:S01]  /*8a80*/  LOP3.LUT R32, R32, 0xff, RZ, 0xc0, !PT ;  /* 0x000000ff20207812 */ /* 0x020fe200078ec0ff */
[----:B------:R-:W-:Y:S01]  /*8a90*/  BSSY B1, `(.L_x_160) ;  /* 0x000000b000017945 */ /* 0x000fe20003800000 */
[----:B------:R-:W-:Y:S02]  /*8aa0*/  ISETP.LT.OR P1, PT, R42, 0x7a, !P1 ;  /* 0x0000007a2a00780c */ /* 0x000fe40004f21670 */
[----:B------:R-:W-:Y:S02]  /*8ab0*/  F2FP.F16.E4M3.UNPACK_B R32, R32 ;  /* 0x00000020ff20723e */ /* 0x000fe400020006ff */
[----:B01----:R-:W-:-:S03]  /*8ac0*/  PRMT R24, RZ, 0x7610, R24 ;  /* 0x00007610ff187816 */ /* 0x003fc60000000018 */
[----:B------:R-:W-:-:S05]  /*8ad0*/  HADD2.F32 R32, -RZ, R32.H0_H0 ;  /* 0x20000020ff207230 */ /* 0x000fca0000004100 */
[----:B------:R-:W-:-:S04]  /*8ae0*/  FMUL R25, R32, UR21 ;  /* 0x0000001520197c20 */ /* 0x000fc80008400000 */
[----:B------:R-:W-:-:S05]  /*8af0*/  FFMA R25, R164, UR20, R25 ;  /* 0x00000014a4197c23 */ /* 0x000fca0008000019 */
[----:B------:R-:W-:-:S05]  /*8b00*/  F2FP.SATFINITE.E4M3.F32.PACK_AB_MERGE_C R25, RZ, R25, RZ ;  /* 0x00000019ff19723e */ /* 0x000fca00048070ff */
[----:B------:R0:W-:Y:S01]  /*8b10*/  @!P2 STG.E.U8 desc[UR16][R26.64+0x78], R25 ;  /* 0x000078191a00a986 */ /* 0x0001e2000c101110 */
[----:B------:R-:W-:Y:S05]  /*8b20*/  @P1 BRA `(.L_x_161) ;  /* 0x0000000000041947 */ /* 0x000fea0003800000 */
[----:B------:R1:W5:Y:S02]  /*8b30*/  LDG.E.U8 R24, desc[UR16][R34.64+0x79] ;  /* 0x0000791022187981 */ /* 0x000364000c1e1100 */
.L_x_161:
[----:B------:R-:W-:Y:S05]  /*8b40*/  BSYNC B1 ;  /* 0x0000000000017941 */ /* 0x000fea0003800000 */
.L_x_160:
[----:B-----5:R-:W-:Y:S01]  /*8b50*/  LOP3.LUT R24, R24, 0xff, RZ, 0xc0, !PT ;  /* 0x000000ff18187812 */ /* 0x020fe200078ec0ff */
[----:B------:R-:W-:Y:S01]  /*8b60*/  BSSY B1, `(.L_x_162) ;  /* 0x0000013000017945 */ /* 0x000fe20003800000 */
[----:B------:R-:W-:Y:S02]  /*8b70*/  IADD3 R33, P0, R36, 0x80, RZ ;  /* 0x0000008024217810 */ /* 0x000fe40007f1e0ff */
[----:B------:R-:W-:-:S03]  /*8b80*/  F2FP.F16.E4M3.UNPACK_B R24, R24 ;  /* 0x00000018ff18723e */ /* 0x000fc600020006ff */
[----:B0-----:R-:W-:Y:S01]  /*8b90*/  IMAD.X R25, RZ, RZ, R37, P0 ;  /* 0x000000ffff197224 */ /* 0x001fe200000e0625 */
[----:B------:R-:W-:Y:S01]  /*8ba0*/  ISETP.GE.AND P0, PT, R41, 0x81, PT ;  /* 0x000000812900780c */ /* 0x000fe20003f06270 */
[----:B------:R-:W-:Y:S02]  /*8bb0*/  HADD2.F32 R24, -RZ, R24.H0_H0 ;  /* 0x20000018ff187230 */ /* 0x000fe40000004100 */
[----:B-1--4-:R-:W-:Y:S01]  /*8bc0*/  IMAD R34, R25, UR6, RZ ;  /* 0x0000000619227c24 */ /* 0x012fe2000f8e02ff */
[----:B------:R-:W-:Y:S02]  /*8bd0*/  ISETP.LT.OR P3, PT, R42, 0x1, !P0 ;  /* 0x000000012a00780c */ /* 0x000fe40004761670 */
[----:B------:R-:W-:Y:S01]  /*8be0*/  FMUL R32, R24, UR21 ;  /* 0x0000001518207c20 */ /* 0x000fe20008400000 */
[----:B------:R-:W-:-:S04]  /*8bf0*/  IMAD.WIDE.U32 R24, R33, UR6, R38 ;  /* 0x0000000621187c25 */ /* 0x000fc8000f8e0026 */
[----:B------:R-:W-:Y:S01]  /*8c00*/  FFMA R32, R163, UR20, R32 ;  /* 0x00000014a3207c23 */ /* 0x000fe20008000020 */
[----:B------:R-:W-:Y:S01]  /*8c10*/  IMAD R33, R33, UR7, R34 ;  /* 0x0000000721217c24 */ /* 0x000fe2000f8e0222 */
[----:B------:R-:W-:-:S03]  /*8c20*/  IADD3 R24, P2, R24, UR8, RZ ;  /* 0x0000000818187c10 */ /* 0x000fc6000ff5e0ff */
[----:B------:R-:W-:Y:S02]  /*8c30*/  F2FP.SATFINITE.E4M3.F32.PACK_AB_MERGE_C R35, RZ, R32, RZ ;  /* 0x00000020ff23723e */ /* 0x000fe400048070ff */
[----:B------:R-:W-:Y:S02]  /*8c40*/  IADD3.X R25, R25, UR9, R33, P2, !PT ;  /* 0x0000000919197c10 */ /* 0x000fe400097fe421 */
[----:B------:R-:W-:Y:S01]  /*8c50*/  PRMT R32, RZ, 0x7610, R32 ;  /* 0x00007610ff207816 */ /* 0x000fe20000000020 */
[----:B------:R0:W-:Y:S01]  /*8c60*/  @!P1 STG.E.U8 desc[UR16][R26.64+0x79], R35 ;  /* 0x000079231a009986 */ /* 0x0001e2000c101110 */
[----:B------:R-:W-:Y:S05]  /*8c70*/  @P3 BRA `(.L_x_163) ;  /* 0x0000000000043947 */ /* 0x000fea0003800000 */
[----:B------:R1:W5:Y:S02]  /*8c80*/  LDG.E.U8 R32, desc[UR16][R24.64] ;  /* 0x0000001018207981 */ /* 0x000364000c1e1100 */
.L_x_163:
[----:B------:R-:W-:Y:S05]  /*8c90*/  BSYNC B1 ;  /* 0x0000000000017941 */ /* 0x000fea0003800000 */
.L_x_162:
[----:B-----5:R-:W-:Y:S01]  /*8ca0*/  LOP3.LUT R32, R32, 0xff, RZ, 0xc0, !PT ;  /* 0x000000ff20207812 */ /* 0x020fe200078ec0ff */
[----:B------:R-:W-:Y:S01]  /*8cb0*/  BSSY B1, `(.L_x_164) ;  /* 0x000000b000017945 */ /* 0x000fe20003800000 */
[----:B------:R-:W-:Y:S02]  /*8cc0*/  ISETP.LT.OR P2, PT, R42, 0x2, !P0 ;  /* 0x000000022a00780c */ /* 0x000fe40004741670 */
[----:B------:R-:W-:Y:S02]  /*8cd0*/  F2FP.F16.E4M3.UNPACK_B R32, R32 ;  /* 0x00000020ff20723e */ /* 0x000fe400020006ff */
[----:B0-----:R-:W-:-:S03]  /*8ce0*/  PRMT R26, RZ, 0x7610, R26 ;  /* 0x00007610ff1a7816 */ /* 0x001fc6000000001a */
[----:B------:R-:W-:-:S05]  /*8cf0*/  HADD2.F32 R32, -RZ, R32.H0_H0 ;  /* 0x20000020ff207230 */ /* 0x000fca0000004100 */
[----:B------:R-:W-:-:S04]  /*8d00*/  FMUL R27, R32, UR21 ;  /* 0x00000015201b7c20 */ /* 0x000fc80008400000 */
[----:B------:R-:W-:-:S05]  /*8d10*/  FFMA R27, R162, UR20, R27 ;  /* 0x00000014a21b7c23 */ /* 0x000fca000800001b */
[----:B------:R-:W-:-:S05]  /*8d20*/  F2FP.SATFINITE.E4M3.F32.PACK_AB_MERGE_C R27, RZ, R27, RZ ;  /* 0x0000001bff1b723e */ /* 0x000fca00048070ff */
[----:B------:R0:W-:Y:S01]  /*8d30*/  @!P3 STG.E.U8 desc[UR16][R28.64], R27 ;  /* 0x0000001b1c00b986 */ /* 0x0001e2000c101110 */
[----:B------:R-:W-:Y:S05]  /*8d40*/  @P2 BRA `(.L_x_165) ;  /* 0x0000000000042947 */ /* 0x000fea0003800000 */
[----:B------:R4:W5:Y:S02]  /*8d50*/  LDG.E.U8 R26, desc[UR16][R24.64+0x1] ;  /* 0x00000110181a7981 */ /* 0x000964000c1e1100 */
.L_x_165:
[----:B------:R-:W-:Y:S05]  /*8d60*/  BSYNC B1 ;  /* 0x0000000000017941 */ /* 0x000fea0003800000 */
.L_x_164:
[----:B-----5:R-:W-:Y:S01]  /*8d70*/  LOP3.LUT R26, R26, 0xff, RZ, 0xc0, !PT ;  /* 0x000000ff1a1a7812 */ /* 0x020fe200078ec0ff */
[----:B------:R-:W-:Y:S01]  /*8d80*/  BSSY B1, `(.L_x_166) ;  /* 0x0000013000017945 */ /* 0x000fe20003800000 */
[----:B0-----:R-:W-:Y:S02]  /*8d90*/  IADD3 R27, P1, R36, 0x88, RZ ;  /* 0x00000088241b7810 */ /* 0x001fe40007f3e0ff */
[----:B------:R-:W-:Y:S02]  /*8da0*/  F2FP.F16.E4M3.UNPACK_B R26, R26 ;  /* 0x0000001aff1a723e */ /* 0x000fe400020006ff */
[----:B------:R-:W-:Y:S01]  /*8db0*/  PRMT R32, RZ, 0x7610, R32 ;  /* 0x00007610ff207816 */ /* 0x000fe20000000020 */
[----:B------:R-:W-:Y:S01]  /*8dc0*/  IMAD.X R36, RZ, RZ, R37, P1 ;  /* 0x000000ffff247224 */ /* 0x000fe200008e0625 */
[----:B------:R-:W-:Y:S01]  /*8dd0*/  ISETP.GE.AND P1, PT, R41, 0x89, PT ;  /* 0x000000892900780c */ /* 0x000fe20003f26270 */
[----:B------:R-:W-:Y:S02]  /*8de0*/  HADD2.F32 R26, -RZ, R26.H0_H0 ;  /* 0x2000001aff1a7230 */ /* 0x000fe40000004100 */
[----:B------:R-:W-:Y:S01]  /*8df0*/  IMAD R36, R36, UR6, RZ ;  /* 0x0000000624247c24 */ /* 0x000fe2000f8e02ff */
[----:B------:R-:W-:Y:S01]  /*8e00*/  ISETP.LT.OR P5, PT, R42, 0x1, !P1 ;  /* 0x000000012a00780c */ /* 0x000fe20004fa1670 */
[----:B------:R-:W-:-:S04]  /*8e10*/  IMAD.WIDE.U32 R38, R27, UR6, R38 ;  /* 0x000000061b267c25 */ /* 0x000fc8000f8e0026 */
[----:B------:R-:W-:Y:S01]  /*8e20*/  FMUL R26, R26, UR21 ;  /* 0x000000151a1a7c20 */ /* 0x000fe20008400000 */
[----:B------:R-:W-:-:S03]  /*8e30*/  IMAD R27, R27, UR7, R36 ;  /* 0x000000071b1b7c24 */ /* 0x000fc6000f8e0224 */
[----:B------:R-:W-:Y:S01]  /*8e40*/  FFMA R161, R161, UR20, R26 ;  /* 0x00000014a1a17c23 */ /* 0x000fe2000800001a */
[----:B------:R-:W-:-:S04]  /*8e50*/  IADD3 R26, P3, R38, UR8, RZ ;  /* 0x00000008261a7c10 */ /* 0x000fc8000ff7e0ff */
[----:B------:R-:W-:Y:S02]  /*8e60*/  F2FP.SATFINITE.E4M3.F32.PACK_AB_MERGE_C R161, RZ, R161, RZ ;  /* 0x000000a1ffa1723e */ /* 0x000fe400048070ff */
[----:B------:R-:W-:-:S03]  /*8e70*/  IADD3.X R27, R39, UR9, R27, P3, !PT ;  /* 0x00000009271b7c10 */ /* 0x000fc60009ffe41b */
[----:B------:R0:W-:Y:S01]  /*8e80*/  @!P2 STG.E.U8 desc[UR16][R28.64+0x1], R161 ;  /* 0x000001a11c00a986 */ /* 0x0001e2000c101110 */
[----:B------:R-:W-:Y:S05]  /*8e90*/  @P5 BRA `(.L_x_167) ;  /* 0x0000000000045947 */ /* 0x000fea0003800000 */
[----:B------:R0:W5:Y:S02]  /*8ea0*/  LDG.E.U8 R32, desc[UR16][R26.64] ;  /* 0x000000101a207981 */ /* 0x000164000c1e1100 */
.L_x_167:
[----:B------:R-:W-:Y:S05]  /*8eb0*/  BSYNC B1 ;  /* 0x0000000000017941 */ /* 0x000fea0003800000 */
.L_x_166:
        /* <DEDUP_REMOVED lines=12> */
.L_x_169:
[----:B------:R-:W-:Y:S05]  /*8f80*/  BSYNC B1 ;  /* 0x0000000000017941 */ /* 0x000fea0003800000 */
.L_x_168:
[----:B-----5:R-:W-:Y:S01]  /*8f90*/  LOP3.LUT R32, R32, 0xff, RZ, 0xc0, !PT ;  /* 0x000000ff20207812 */ /* 0x020fe200078ec0ff */
[----:B------:R-:W-:Y:S01]  /*8fa0*/  BSSY B1, `(.L_x_170) ;  /* 0x000000b000017945 */ /* 0x000fe20003800000 */
[----:B------:R-:W-:Y:S02]  /*8fb0*/  ISETP.LT.OR P3, PT, R42, 0x9, !P0 ;  /* 0x000000092a00780c */ /* 0x000fe40004761670 */
[----:B------:R-:W-:-:S05]  /*8fc0*/  F2FP.F16.E4M3.UNPACK_B R32, R32 ;  /* 0x00000020ff20723e */ /* 0x000fca00020006ff */
[----:B------:R-:W-:-:S05]  /*8fd0*/  HADD2.F32 R32, -RZ, R32.H0_H0 ;  /* 0x20000020ff207230 */ /* 0x000fca0000004100 */
[----:B------:R-:W-:-:S04]  /*8fe0*/  FMUL R32, R32, UR21 ;  /* 0x0000001520207c20 */ /* 0x000fc80008400000 */
[----:B------:R-:W-:-:S05]  /*8ff0*/  FFMA R32, R159, UR20, R32 ;  /* 0x000000149f207c23 */ /* 0x000fca0008000020 */
[----:B0-----:R-:W-:Y:S02]  /*9000*/  F2FP.SATFINITE.E4M3.F32.PACK_AB_MERGE_C R33, RZ, R32, RZ ;  /* 0x00000020ff21723e */ /* 0x001fe400048070ff */
[----:B------:R-:W-:-:S03]  /*9010*/  PRMT R32, RZ, 0x7610, R32 ;  /* 0x00007610ff207816 */ /* 0x000fc60000000020 */
[----:B------:R0:W-:Y:S01]  /*9020*/  @!P2 STG.E.U8 desc[UR16][R30.64+0x1], R33 ;  /* 0x000001211e00a986 */ /* 0x0001e2000c101110 */
[----:B------:R-:W-:Y:S05]  /*9030*/  @P3 BRA `(.L_x_171) ;  /* 0x0000000000043947 */ /* 0x000fea0003800000 */
[----:B------:R0:W5:Y:S02]  /*9040*/  LDG.E.U8 R32, desc[UR16][R24.64+0x8] ;  /* 0x0000081018207981 */ /* 0x000164000c1e1100 */
.L_x_171:
[----:B------:R-:W-:Y:S05]  /*9050*/  BSYNC B1 ;  /* 0x0000000000017941 */ /* 0x000fea0003800000 */
.L_x_170:
[----:B-----5:R-:W-:Y:S01]  /*9060*/  LOP3.LUT R32, R32, 0xff, RZ, 0xc0, !PT ;  /* 0x000000ff20207812 */ /* 0x020fe200078ec0ff */
[----:B------:R-:W-:Y:S01]  /*9070*/  BSSY B1, `(.L_x_172) ;  /* 0x000000b000017945 */ /* 0x000fe20003800000 */
[----:B------:R-:W-:Y:S02]  /*9080*/  ISETP.LT.OR P2, PT, R42, 0xa, !P0 ;  /* 0x0000000a2a00780c */ /* 0x000fe40004741670 */
[----:B------:R-:W-:-:S05]  /*9090*/  F2FP.F16.E4M3.UNPACK_B R32, R32 ;  /* 0x00000020ff20723e */ /* 0x000fca00020006ff */
[----:B------:R-:W-:-:S05]  /*90a0*/  HADD2.F32 R32, -RZ, R32.H0_H0 ;  /* 0x20000020ff207230 */ /* 0x000fca0000004100 */
[----:B0-----:R-:W-:Y:S01]  /*90b0*/  FMUL R33, R32, UR21 ;  /* 0x0000001520217c20 */ /* 0x001fe20008400000 */
[----:B------:R-:W-:-:S03]  /*90c0*/  PRMT R32, RZ, 0x7610, R32 ;  /* 0x00007610ff207816 */ /* 0x000fc60000000020 */
[----:B------:R-:W-:-:S05]  /*90d0*/  FFMA R33, R158, UR20, R33 ;  /* 0x000000149e217c23 */ /* 0x000fca0008000021 */
[----:B------:R-:W-:-:S05]  /*90e0*/  F2FP.SATFINITE.E4M3.F32.PACK_AB_MERGE_C R33, RZ, R33, RZ ;  /* 0x00000021ff21723e */ /* 0x000fca00048070ff */
[----:B------:R0:W-:Y:S01]  /*90f0*/  @!P3 STG.E.U8 desc[UR16][R28.64+0x8], R33 ;  /* 0x000008211c00b986 */ /* 0x0001e2000c101110 */
[----:B------:R-:W-:Y:S05]  /*9100*/  @P2 BRA `(.L_x_173) ;  /* 0x0000000000042947 */ /* 0x000fea0003800000 */
[----:B------:R0:W5:Y:S02]  /*9110*/  LDG.E.U8 R32, desc[UR16][R24.64+0x9] ;  /* 0x0000091018207981 */ /* 0x000164000c1e1100 */
.L_x_173:
[----:B------:R-:W-:Y:S05]  /*9120*/  BSYNC B1 ;  /* 0x0000000000017941 */ /* 0x000fea0003800000 */
.L_x_172:
        /* <DEDUP_REMOVED lines=12> */
.L_x_175:
[----:B------:R-:W-:Y:S05]  /*91f0*/  BSYNC B1 ;  /* 0x0000000000017941 */ /* 0x000fea0003800000 */
.L_x_174:
        /* <DEDUP_REMOVED lines=12> */
.L_x_177:
[----:B------:R-:W-:Y:S05]  /*92c0*/  BSYNC B1 ;  /* 0x0000000000017941 */ /* 0x000fea0003800000 */
.L_x_176:
        /* <DEDUP_REMOVED lines=12> */
.L_x_179:
[----:B------:R-:W-:Y:S05]  /*9390*/  BSYNC B1 ;  /* 0x0000000000017941 */ /* 0x000fea0003800000 */
.L_x_178:
        /* <DEDUP_REMOVED lines=12> */
.L_x_181:
[----:B------:R-:W-:Y:S05]  /*9460*/  BSYNC B1 ;  /* 0x0000000000017941 */ /* 0x000fea0003800000 */
.L_x_180:
        /* <DEDUP_REMOVED lines=12> */
.L_x_183:
[----:B------:R-:W-:Y:S05]  /*9530*/  BSYNC B1 ;  /* 0x0000000000017941 */ /* 0x000fea0003800000 */
.L_x_182:
        /* <DEDUP_REMOVED lines=12> */
.L_x_185:
[----:B------:R-:W-:Y:S05]  /*9600*/  BSYNC B1 ;  /* 0x0000000000017941 */ /* 0x000fea0003800000 */
.L_x_184:
[----:B-----5:R-:W-:Y:S01]  /*9610*/  LOP3.LUT R32, R32, 0xff, RZ, 0xc0, !PT ;  /* 0x000000ff20207812 */ /* 0x020fe200078ec0ff */
[----:B------:R-:W-:Y:S01]  /*9620*/  BSSY B1, `(.L_x_186) ;  /* 0x000000b000017945 */ /* 0x000fe20003800000 */
[----:B------:R-:W-:Y:S02]  /*9630*/  ISETP.LT.OR P3, PT, R42, 0x19, !P0 ;  /* 0x000000192a00780c */ /* 0x000fe40004761670 */
[----:B------:R-:W-:-:S05]  /*9640*/  F2FP.F16.E4M3.UNPACK_B R32, R32 ;  /* 0x00000020ff20723e */ /* 0x000fca00020006ff */
[----:B------:R-:W-:-:S05]  /*9650*/  HADD2.F32 R32, -RZ, R32.H0_H0 ;  /* 0x20000020ff207230 */ /* 0x000fca0000004100 */
[----:B------:R-:W-:-:S04]  /*9660*/  FMUL R32, R32, UR21 ;  /* 0x0000001520207c20 */ /* 0x000fc80008400000 */
[----:B------:R-:W-:Y:S01]  /*9670*/  FFMA R32, R23, UR20, R32 ;  /* 0x0000001417207c23 */ /* 0x000fe20008000020 */
[----:B------:R-:W-:-:S04]  /*9680*/  PRMT R23, RZ, 0x7610, R23 ;  /* 0x00007610ff177816 */ /* 0x000fc80000000017 */
[----:B0-----:R-:W-:-:S05]  /*9690*/  F2FP.SATFINITE.E4M3.F32.PACK_AB_MERGE_C R33, RZ, R32, RZ ;  /* 0x00000020ff21723e */ /* 0x001fca00048070ff */
[----:B------:R0:W-:Y:S01]  /*96a0*/  @!P2 STG.E.U8 desc[UR16][R30.64+0x11], R33 ;  /* 0x000011211e00a986 */ /* 0x0001e2000c101110 */
[----:B------:R-:W-:Y:S05]  /*96b0*/  @P3 BRA `(.L_x_187) ;  /* 0x0000000000043947 */ /* 0x000fea0003800000 */
[----:B------:R0:W5:Y:S02]  /*96c0*/  LDG.E.U8 R23, desc[UR16][R24.64+0x18] ;  /* 0x0000181018177981 */ /* 0x000164000c1e1100 */
.L_x_187:
[----:B------:R-:W-:Y:S05]  /*96d0*/  BSYNC B1 ;  /* 0x0000000000017941 */ /* 0x000fea0003800000 */
.L_x_186:
        /* <DEDUP_REMOVED lines=8> */
[----:B------:R-:W-:-:S05]  /*9760*/  F2FP.SATFINITE.E4M3.F32.PACK_AB_MERGE_C R23, RZ, R23, RZ ;  /* 0x00000017ff17723e */ /* 0x000fca00048070ff */
[----:B------:R0:W-:Y:S01]  /*9770*/  @!P3 STG.E.U8 desc[UR16][R28.64+0x18], R23 ;  /* 0x000018171c00b986 */ /* 0x0001e2000c101110 */
[----:B------:R-:W-:Y:S05]  /*9780*/  @P2 BRA `(.L_x_189) ;  /* 0x0000000000042947 */ /* 0x000fea0003800000 */
[----:B------:R0:W5:Y:S02]  /*9790*/  LDG.E.U8 R22, desc[UR16][R24.64+0x19] ;  /* 0x0000191018167981 */ /* 0x000164000c1e1100 */
.L_x_189:
[----:B------:R-:W-:Y:S05]  /*97a0*/  BSYNC B1 ;  /* 0x0000000000017941 */ /* 0x000fea0003800000 */
.L_x_188:
        /* <DEDUP_REMOVED lines=12> */
.L_x_191:
[----:B------:R-:W-:Y:S05]  /*9870*/  BSYNC B1 ;  /* 0x0000000000017941 */ /* 0x000fea0003800000 */
.L_x_190:
        /* <DEDUP_REMOVED lines=12> */
.L_x_193:
[----:B------:R-:W-:Y:S05]  /*9940*/  BSYNC B1 ;  /* 0x0000000000017941 */ /* 0x000fea0003800000 */
.L_x_192:
        /* <DEDUP_REMOVED lines=12> */
.L_x_195:
[----:B------:R-:W-:Y:S05]  /*9a10*/  BSYNC B1 ;  /* 0x0000000000017941 */ /* 0x000fea0003800000 */
.L_x_194:
        /* <DEDUP_REMOVED lines=12> */
.L_x_197:
[----:B------:R-:W-:Y:S05]  /*9ae0*/  BSYNC B1 ;  /* 0x0000000000017941 */ /* 0x000fea0003800000 */
.L_x_196:
        /* <DEDUP_REMOVED lines=12> */
.L_x_199:
[----:B------:R-:W-:Y:S05]  /*9bb0*/  BSYNC B1 ;  /* 0x0000000000017941 */ /* 0x000fea0003800000 */
.L_x_198:
        /* <DEDUP_REMOVED lines=12> */
.L_x_201:
[----:B------:R-:W-:Y:S05]  /*9c80*/  BSYNC B1 ;  /* 0x0000000000017941 */ /* 0x000fea0003800000 */
.L_x_200:
        /* <DEDUP_REMOVED lines=12> */
.L_x_203:
[----:B------:R-:W-:Y:S05]  /*9d50*/  BSYNC B1 ;  /* 0x0000000000017941 */ /* 0x000fea0003800000 */
.L_x_202:
        /* <DEDUP_REMOVED lines=12> */
.L_x_205:
[----:B------:R-:W-:Y:S05]  /*9e20*/  BSYNC B1 ;  /* 0x0000000000017941 */ /* 0x000fea0003800000 */
.L_x_204:
        /* <DEDUP_REMOVED lines=12> */
.L_x_207:
[----:B------:R-:W-:Y:S05]  /*9ef0*/  BSYNC B1 ;  /* 0x0000000000017941 */ /* 0x000fea0003800000 */
.L_x_206:
        /* <DEDUP_REMOVED lines=12> */
.L_x_209:
[----:B------:R-:W-:Y:S05]  /*9fc0*/  BSYNC B1 ;  /* 0x0000000000017941 */ /* 0x000fea0003800000 */
.L_x_208:
        /* <DEDUP_REMOVED lines=12> */
.L_x_211:
[----:B------:R-:W-:Y:S05]  /*a090*/  BSYNC B1 ;  /* 0x0000000000017941 */ /* 0x000fea0003800000 */
.L_x_210:
        /* <DEDUP_REMOVED lines=12> */
.L_x_213:
[----:B------:R-:W-:Y:S05]  /*a160*/  BSYNC B1 ;  /* 0x0000000000017941 */ /* 0x000fea0003800000 */
.L_x_212:
        /* <DEDUP_REMOVED lines=12> */
.L_x_215:
[----:B------:R-:W-:Y:S05]  /*a230*/  BSYNC B1 ;  /* 0x0000000000017941 */ /* 0x000fea0003800000 */
.L_x_214:
        /* <DEDUP_REMOVED lines=12> */
.L_x_217:
[----:B------:R-:W-:Y:S05]  /*a300*/  BSYNC B1 ;  /* 0x0000000000017941 */ /* 0x000fea0003800000 */
.L_x_216:
        /* <DEDUP_REMOVED lines=12> */
.L_x_219:
[----:B------:R-:W-:Y:S05]  /*a3d0*/  BSYNC B1 ;  /* 0x0000000000017941 */ /* 0x000fea0003800000 */
.L_x_218:
        /* <DEDUP_REMOVED lines=12> */
.L_x_221:
[----:B------:R-:W-:Y:S05]  /*a4a0*/  BSYNC B1 ;  /* 0x0000000000017941 */ /* 0x000fea0003800000 */
.L_x_220:
        /* <DEDUP_REMOVED lines=12> */
.L_x_223:
[----:B------:R-:W-:Y:S05]  /*a570*/  BSYNC B1 ;  /* 0x0000000000017941 */ /* 0x000fea0003800000 */
.L_x_222:
        /* <DEDUP_REMOVED lines=12> */
.L_x_225:
[----:B------:R-:W-:Y:S05]  /*a640*/  BSYNC B1 ;  /* 0x0000000000017941 */ /* 0x000fea0003800000 */
.L_x_224:
        /* <DEDUP_REMOVED lines=12> */
.L_x_227:
[----:B------:R-:W-:Y:S05]  /*a710*/  BSYNC B1 ;  /* 0x0000000000017941 */ /* 0x000fea0003800000 */
.L_x_226:
        /* <DEDUP_REMOVED lines=12> */
.L_x_229:
[----:B------:R-:W-:Y:S05]  /*a7e0*/  BSYNC B1 ;  /* 0x0000000000017941 */ /* 0x000fea0003800000 */
.L_x_228:
[----:B-----5:R-:W-:Y:S01]  /*a7f0*/  LOP3.LUT R2, R2, 0xff, RZ, 0xc0, !PT ;  /* 0x000000ff02027812 */ /* 0x020fe200078ec0ff */
[----:B------:R-:W-:Y:S01]  /*a800*/  BSSY B1, `(.L_x_230) ;  /* 0x000000b000017945 */ /* 0x000fe20003800000 */
[----:B------:R-:W-:Y:S02]  /*a810*/  ISETP.LT.OR P3, PT, R42, 0x41, !P1 ;  /* 0x000000412a00780c */ /* 0x000fe40004f61670 */
[----:B------:R-:W-:-:S05]  /*a820*/  F2FP.F16.E4M3.UNPACK_B R2, R2 ;  /* 0x00000002ff02723e */ /* 0x000fca00020006ff */
[----:B------:R-:W-:-:S05]  /*a830*/  HADD2.F32 R2, -RZ, R2.H0_H0 ;  /* 0x20000002ff027230 */ /* 0x000fca0000004100 */
[----:B0-----:R-:W-:-:S04]  /*a840*/  FMUL R3, R2, UR21 ;  /* 0x0000001502037c20 */ /* 0x001fc80008400000 */
[----:B------:R-:W-:Y:S01]  /*a850*/  FFMA R3, R0, UR20, R3 ;  /* 0x0000001400037c23 */ /* 0x000fe20008000003 */
[----:B------:R-:W-:-:S04]  /*a860*/  PRMT R0, RZ, 0x7610, R0 ;  /* 0x00007610ff007816 */ /* 0x000fc80000000000 */
[----:B------:R-:W-:-:S05]  /*a870*/  F2FP.SATFINITE.E4M3.F32.PACK_AB_MERGE_C R3, RZ, R3, RZ ;  /* 0x00000003ff03723e */ /* 0x000fca00048070ff */
[----:B------:R0:W-:Y:S01]  /*a880*/  @!P2 STG.E.U8 desc[UR16][R28.64+0x41], R3 ;  /* 0x000041031c00a986 */ /* 0x0001e2000c101110 */
[----:B------:R-:W-:Y:S05]  /*a890*/  @P3 BRA `(.L_x_231) ;  /* 0x0000000000043947 */ /* 0x000fea0003800000 */
[----:B------:R0:W5:Y:S02]  /*a8a0*/  LDG.E.U8 R0, desc[UR16][R26.64+0x40] ;  /* 0x000040101a007981 */ /* 0x000164000c1e1100 */
.L_x_231:
[----:B------:R-:W-:Y:S05]  /*a8b0*/  BSYNC B1 ;  /* 0x0000000000017941 */ /* 0x000fea0003800000 */
.L_x_230:
[----:B------:R-:W2:Y:S01]  /*a8c0*/  LDL.LU R2, [R1] ;  /* 0x0000000001027983 */ /* 0x000ea20000300800 */
[----:B-----5:R-:W-:Y:S01]  /*a8d0*/  LOP3.LUT R0, R0, 0xff, RZ, 0xc0, !PT ;  /* 0x000000ff00007812 */ /* 0x020fe200078ec0ff */
[----:B------:R-:W-:Y:S01]  /*a8e0*/  BSSY B1, `(.L_x_232) ;  /* 0x000000b000017945 */ /* 0x000fe20003800000 */
[----:B------:R-:W-:Y:S02]  /*a8f0*/  ISETP.LT.OR P2, PT, R42, 0x42, !P1 ;  /* 0x000000422a00780c */ /* 0x000fe40004f41670 */
[----:B------:R-:W-:-:S05]  /*a900*/  F2FP.F16.E4M3.UNPACK_B R0, R0 ;  /* 0x00000000ff00723e */ /* 0x000fca00020006ff */
[----:B------:R-:W-:-:S05]  /*a910*/  HADD2.F32 R0, -RZ, R0.H0_H0 ;  /* 0x20000000ff007230 */ /* 0x000fca0000004100 */
[----:B------:R-:W-:-:S04]  /*a920*/  FMUL R0, R0, UR21 ;  /* 0x0000001500007c20 */ /* 0x000fc80008400000 */
[----:B--2---:R-:W-:-:S05]  /*a930*/  FFMA R0, R2, UR20, R0 ;  /* 0x0000001402007c23 */ /* 0x004fca0008000000 */
[----:B0-----:R-:W-:Y:S02]  /*a940*/  F2FP.SATFINITE.E4M3.F32.PACK_AB_MERGE_C R3, RZ, R0, RZ ;  /* 0x00000000ff03723e */ /* 0x001fe400048070ff */
[----:B------:R-:W-:-:S03]  /*a950*/  PRMT R0, RZ, 0x7610, R0 ;  /* 0x00007610ff007816 */ /* 0x000fc60000000000 */
[----:B------:R0:W-:Y:S01]  /*a960*/  @!P3 STG.E.U8 desc[UR16][R30.64+0x40], R3 ;  /* 0x000040031e00b986 */ /* 0x0001e2000c101110 */
[----:B------:R-:W-:Y:S05]  /*a970*/  @P2 BRA `(.L_x_233) ;  /* 0x0000000000042947 */ /* 0x000fea0003800000 */
[----:B------:R2:W5:Y:S02]  /*a980*/  LDG.E.U8 R0, desc[UR16][R26.64+0x41] ;  /* 0x000041101a007981 */ /* 0x000564000c1e1100 */
.L_x_233:
[----:B------:R-:W-:Y:S05]  /*a990*/  BSYNC B1 ;  /* 0x0000000000017941 */ /* 0x000fea0003800000 */
.L_x_232:
[----:B------:R-:W3:Y:S01]  /*a9a0*/  LDL.LU R2, [R1+0x4] ;  /* 0x0000040001027983 */ /* 0x000ee20000300800 */
[----:B-----5:R-:W-:Y:S01]  /*a9b0*/  LOP3.LUT R0, R0, 0xff, RZ, 0xc0, !PT ;  /* 0x000000ff00007812 */ /* 0x020fe200078ec0ff */
[----:B------:R-:W-:Y:S01]  /*a9c0*/  BSSY B1, `(.L_x_234) ;  /* 0x000000b000017945 */ /* 0x000fe20003800000 */
[----:B------:R-:W-:Y:S02]  /*a9d0*/  ISETP.LT.OR P3, PT, R42, 0x49, !P0 ;  /* 0x000000492a00780c */ /* 0x000fe40004761670 */
[----:B------:R-:W-:-:S05]  /*a9e0*/  F2FP.F16.E4M3.UNPACK_B R0, R0 ;  /* 0x00000000ff00723e */ /* 0x000fca00020006ff */
[----:B------:R-:W-:-:S05]  /*a9f0*/  HADD2.F32 R0, -RZ, R0.H0_H0 ;  /* 0x20000000ff007230 */ /* 0x000fca0000004100 */
[----:B------:R-:W-:-:S04]  /*aa00*/  FMUL R0, R0, UR21 ;  /* 0x0000001500007c20 */ /* 0x000fc80008400000 */
[----:B---3--:R-:W-:-:S05]  /*aa10*/  FFMA R0, R2, UR20, R0 ;  /* 0x0000001402007c23 */ /* 0x008fca0008000000 */
[----:B0-----:R-:W-:Y:S02]  /*aa20*/  F2FP.SATFINITE.E4M3.F32.PACK_AB_MERGE_C R3, RZ, R0, RZ ;  /* 0x00000000ff03723e */ /* 0x001fe400048070ff */
[----:B------:R-:W-:-:S03]  /*aa30*/  PRMT R0, RZ, 0x7610, R0 ;  /* 0x00007610ff007816 */ /* 0x000fc60000000000 */
[----:B------:R0:W-:Y:S01]  /*aa40*/  @!P2 STG.E.U8 desc[UR16][R30.64+0x41], R3 ;  /* 0x000041031e00a986 */ /* 0x0001e2000c101110 */
[----:B------:R-:W-:Y:S05]  /*aa50*/  @P3 BRA `(.L_x_235) ;  /* 0x0000000000043947 */ /* 0x000fea0003800000 */
[----:B------:R3:W5:Y:S02]  /*aa60*/  LDG.E.U8 R0, desc[UR16][R24.64+0x48] ;  /* 0x0000481018007981 */ /* 0x000764000c1e1100 */
.L_x_235:
[----:B------:R-:W-:Y:S05]  /*aa70*/  BSYNC B1 ;  /* 0x0000000000017941 */ /* 0x000fea0003800000 */
.L_x_234:
[----:B------:R-:W2:Y:S01]  /*aa80*/  LDL.LU R2, [R1+0x8] ;  /* 0x0000080001027983 */ /* 0x000ea20000300800 */
        /* <DEDUP_REMOVED lines=12> */
.L_x_237:
[----:B------:R-:W-:Y:S05]  /*ab50*/  BSYNC B1 ;  /* 0x0000000000017941 */ /* 0x000fea0003800000 */
.L_x_236:
        /* <DEDUP_REMOVED lines=13> */
.L_x_239:
[----:B------:R-:W-:Y:S05]  /*ac30*/  BSYNC B1 ;  /* 0x0000000000017941 */ /* 0x000fea0003800000 */
.L_x_238:
        /* <DEDUP_REMOVED lines=13> */
.L_x_241:
[----:B------:R-:W-:Y:S05]  /*ad10*/  BSYNC B1 ;  /* 0x0000000000017941 */ /* 0x000fea0003800000 */
.L_x_240:
        /* <DEDUP_REMOVED lines=13> */
.L_x_243:
[----:B------:R-:W-:Y:S05]  /*adf0*/  BSYNC B1 ;  /* 0x0000000000017941 */ /* 0x000fea0003800000 */
.L_x_242:
        /* <DEDUP_REMOVED lines=13> */
.L_x_245:
[----:B------:R-:W-:Y:S05]  /*aed0*/  BSYNC B1 ;  /* 0x0000000000017941 */ /* 0x000fea0003800000 */
.L_x_244:
        /* <DEDUP_REMOVED lines=13> */
.L_x_247:
[----:B------:R-:W-:Y:S05]  /*afb0*/  BSYNC B1 ;  /* 0x0000000000017941 */ /* 0x000fea0003800000 */
.L_x_246:
        /* <DEDUP_REMOVED lines=13> */
.L_x_249:
[----:B------:R-:W-:Y:S05]  /*b090*/  BSYNC B1 ;  /* 0x0000000000017941 */ /* 0x000fea0003800000 */
.L_x_248:
        /* <DEDUP_REMOVED lines=13> */
.L_x_251:
[----:B------:R-:W-:Y:S05]  /*b170*/  BSYNC B1 ;  /* 0x0000000000017941 */ /* 0x000fea0003800000 */
.L_x_250:
        /* <DEDUP_REMOVED lines=13> */
.L_x_253:
[----:B------:R-:W-:Y:S05]  /*b250*/  BSYNC B1 ;  /* 0x0000000000017941 */ /* 0x000fea0003800000 */
.L_x_252:
        /* <DEDUP_REMOVED lines=13> */
.L_x_255:
[----:B------:R-:W-:Y:S05]  /*b330*/  BSYNC B1 ;  /* 0x0000000000017941 */ /* 0x000fea0003800000 */
.L_x_254:
        /* <DEDUP_REMOVED lines=13> */
.L_x_257:
[----:B------:R-:W-:Y:S05]  /*b410*/  BSYNC B1 ;  /* 0x0000000000017941 */ /* 0x000fea0003800000 */
.L_x_256:
        /* <DEDUP_REMOVED lines=13> */
.L_x_259:
[----:B------:R-:W-:Y:S05]  /*b4f0*/  BSYNC B1 ;  /* 0x0000000000017941 */ /* 0x000fea0003800000 */
.L_x_258:
        /* <DEDUP_REMOVED lines=13> */
.L_x_261:
[----:B------:R-:W-:Y:S05]  /*b5d0*/  BSYNC B1 ;  /* 0x0000000000017941 */ /* 0x000fea0003800000 */
.L_x_260:
        /* <DEDUP_REMOVED lines=13> */
.L_x_263:
[----:B------:R-:W-:Y:S05]  /*b6b0*/  BSYNC B1 ;  /* 0x0000000000017941 */ /* 0x000fea0003800000 */
.L_x_262:
        /* <DEDUP_REMOVED lines=13> */
.L_x_265:
[----:B------:R-:W-:Y:S05]  /*b790*/  BSYNC B1 ;  /* 0x0000000000017941 */ /* 0x000fea0003800000 */
.L_x_264:
        /* <DEDUP_REMOVED lines=13> */
.L_x_267:
[----:B------:R-:W-:Y:S05]  /*b870*/  BSYNC B1 ;  /* 0x0000000000017941 */ /* 0x000fea0003800000 */
.L_x_266:
        /* <DEDUP_REMOVED lines=13> */
.L_x_269:
[----:B------:R-:W-:Y:S05]  /*b950*/  BSYNC B1 ;  /* 0x0000000000017941 */ /* 0x000fea0003800000 */
.L_x_268:
        /* <DEDUP_REMOVED lines=13> */
.L_x_271:
[----:B------:R-:W-:Y:S05]  /*ba30*/  BSYNC B1 ;  /* 0x0000000000017941 */ /* 0x000fea0003800000 */
.L_x_270:
        /* <DEDUP_REMOVED lines=13> */
.L_x_273:
[----:B------:R-:W-:Y:S05]  /*bb10*/  BSYNC B1 ;  /* 0x0000000000017941 */ /* 0x000fea0003800000 */
.L_x_272:
        /* <DEDUP_REMOVED lines=13> */
.L_x_275:
[----:B------:R-:W-:Y:S05]  /*bbf0*/  BSYNC B1 ;  /* 0x0000000000017941 */ /* 0x000fea0003800000 */
.L_x_274:
        /* <DEDUP_REMOVED lines=13> */
.L_x_277:
[----:B------:R-:W-:Y:S05]  /*bcd0*/  BSYNC B1 ;  /* 0x0000000000017941 */ /* 0x000fea0003800000 */
.L_x_276:
        /* <DEDUP_REMOVED lines=13> */
.L_x_279:
[----:B------:R-:W-:Y:S05]  /*bdb0*/  BSYNC B1 ;  /* 0x0000000000017941 */ /* 0x000fea0003800000 */
.L_x_278:
        /* <DEDUP_REMOVED lines=13> */
.L_x_281:
[----:B------:R-:W-:Y:S05]  /*be90*/  BSYNC B1 ;  /* 0x0000000000017941 */ /* 0x000fea0003800000 */
.L_x_280:
        /* <DEDUP_REMOVED lines=13> */
.L_x_283:
[----:B------:R-:W-:Y:S05]  /*bf70*/  BSYNC B1 ;  /* 0x0000000000017941 */ /* 0x000fea0003800000 */
.L_x_282:
        /* <DEDUP_REMOVED lines=13> */
.L_x_285:
[----:B------:R-:W-:Y:S05]  /*c050*/  BSYNC B1 ;  /* 0x0000000000017941 */ /* 0x000fea0003800000 */
.L_x_284:
        /* <DEDUP_REMOVED lines=13> */
.L_x_287:
[----:B------:R-:W-:Y:S05]  /*c130*/  BSYNC B1 ;  /* 0x0000000000017941 */ /* 0x000fea0003800000 */
.L_x_286:
        /* <DEDUP_REMOVED lines=13> */
.L_x_289:
[----:B------:R-:W-:Y:S05]  /*c210*/  BSYNC B1 ;  /* 0x0000000000017941 */ /* 0x000fea0003800000 */
.L_x_288:
[----:B------:R-:W-:Y:S05]  /*c220*/  @P1 BRA `(.L_x_290) ;  /* 0x0000002000ac1947 */ /* 0x000fea0003800000 */
[----:B------:R-:W2:Y:S01]  /*c230*/  LDL.LU R2, [R1+0x74] ;  /* 0x0000740001027983 */ /* 0x000ea20000300800 */
[----:B-----5:R-:W-:-:S04]  /*c240*/  LOP3.LUT R0, R0, 0xff, RZ, 0xc0, !PT ;  /* 0x000000ff00007812 */ /* 0x020fc800078ec0ff */
[----:B------:R-:W-:-:S05]  /*c250*/  F2FP.F16.E4M3.UNPACK_B R0, R0 ;  /* 0x00000000ff00723e */ /* 0x000fca00020006ff */
[----:B------:R-:W-:-:S05]  /*c260*/  HADD2.F32 R0, -RZ, R0.H0_H0 ;  /* 0x20000000ff007230 */ /* 0x000fca0000004100 */
[----:B------:R-:W-:-:S04]  /*c270*/  FMUL R0, R0, UR21 ;  /* 0x0000001500007c20 */ /* 0x000fc80008400000 */
[----:B--2---:R-:W-:-:S05]  /*c280*/  FFMA R0, R2, UR20, R0 ;  /* 0x0000001402007c23 */ /* 0x004fca0008000000 */
[----:B0-----:R-:W-:-:S05]  /*c290*/  F2FP.SATFINITE.E4M3.F32.PACK_AB_MERGE_C R3, RZ, R0, RZ ;  /* 0x00000000ff03723e */ /* 0x001fca00048070ff */
[----:B------:R0:W-:Y:S01]  /*c2a0*/  STG.E.U8 desc[UR16][R30.64+0x79], R3 ;  /* 0x000079031e007986 */ /* 0x0001e2000c101110 */
[----:B------:R-:W-:Y:S05]  /*c2b0*/  BRA `(.L_x_290) ;  /* 0x0000002000887947 */ /* 0x000fea0003800000 */
.L_x_33:
[C---:B------:R-:W-:Y:S01]  /*c2c0*/  ISETP.GE.AND P3, PT, R41.reuse, 0x1, PT ;  /* 0x000000012900780c */ /* 0x040fe20003f66270 */
[----:B------:R-:W4:Y:S01]  /*c2d0*/  LDL.LU R227, [R1+0x10] ;  /* 0x0000100001e37983 */ /* 0x000f220000300800 */
[----:B------:R-:W-:Y:S01]  /*c2e0*/  ISETP.GE.AND P2, PT, R41, 0x9, PT ;  /* 0x000000092900780c */ /* 0x000fe20003f46270 */
[----:B------:R-:W-:Y:S01]  /*c2f0*/  FMUL R225, R225, UR20 ;  /* 0x00000014e1e17c20 */ /* 0x000fe20008400000 */
[----:B------:R-:W-:Y:S01]  /*c300*/  ISETP.LT.OR P0, PT, R42, 0x1, !P3 ;  /* 0x000000012a00780c */ /* 0x000fe20005f01670 */
[----:B------:R-:W-:Y:S01]  /*c310*/  FMUL R226, R226, UR20 ;  /* 0x00000014e2e27c20 */ /* 0x000fe20008400000 */
[C---:B------:R-:W-:Y:S01]  /*c320*/  ISETP.LT.OR P1, PT, R42.reuse, 0x2, !P3 ;  /* 0x000000022a00780c */ /* 0x040fe20005f21670 */
[----:B------:R-:W-:Y:S01]  /*c330*/  FMUL R223, R223, UR20 ;  /* 0x00000014dfdf7c20 */ /* 0x000fe20008400000 */
[----:B------:R-:W-:Y:S01]  /*c340*/  ISETP.LT.OR P6, PT, R42, 0x2, !P2 ;  /* 0x000000022a00780c */ /* 0x000fe200057c1670 */
[----:B------:R-:W-:Y:S01]  /*c350*/  FMUL R224, R224, UR20 ;  /* 0x00000014e0e07c20 */ /* 0x000fe20008400000 */
[----:B------:R-:W-:-:S02]  /*c360*/  F2FP.SATFINITE.E4M3.F32.PACK_AB_MERGE_C R33, RZ, R226, RZ ;  /* 0x000000e2ff21723e */ /* 0x000fc400048070ff */
[----:B------:R-:W-:Y:S01]  /*c370*/  F2FP.SATFINITE.E4M3.F32.PACK_AB_MERGE_C R225, RZ, R225, RZ ;  /* 0x000000e1ffe1723e */ /* 0x000fe200048070ff */
[----:B------:R-:W-:Y:S01]  /*c380*/  FMUL R222, R222, UR20 ;  /* 0x00000014dede7c20 */ /* 0x000fe20008400000 */
[C---:B------:R-:W-:Y:S01]  /*c390*/  ISETP.LT.OR P5, PT, R42.reuse, 0x1, !P2 ;  /* 0x000000012a00780c */ /* 0x040fe200057a1670 */
[----:B------:R-:W-:Y:S01]  /*c3a0*/  FMUL R221, R221, UR20 ;  /* 0x00000014dddd7c20 */ /* 0x000fe20008400000 */
[----:B------:R-:W-:Y:S01]  /*c3b0*/  F2FP.SATFINITE.E4M3.F32.PACK_AB_MERGE_C R223, RZ, R223, RZ ;  /* 0x000000dfffdf723e */ /* 0x000fe200048070ff */
[----:B------:R0:W-:Y:S01]  /*c3c0*/  @!P0 STG.E.U8 desc[UR16][R24.64], R33 ;  /* 0x0000002118008986 */ /* 0x0001e2000c101110 */
[----:B------:R-:W-:-:S03]  /*c3d0*/  ISETP.LT.OR P0, PT, R42, 0x9, !P3 ;  /* 0x000000092a00780c */ /* 0x000fc60005f01670 */
[----:B------:R-:W-:Y:S01]  /*c3e0*/  @!P1 STG.E.U8 desc[UR16][R24.64+0x1], R225 ;  /* 0x000001e118009986 */ /* 0x000fe2000c101110 */
[----:B------:R-:W-:-:S03]  /*c3f0*/  ISETP.LT.OR P1, PT, R42, 0xa, !P3 ;  /* 0x0000000a2a00780c */ /* 0x000fc60005f21670 */
[----:B------:R-:W-:Y:S01]  /*c400*/  @!P6 STG.E.U8 desc[UR16][R26.64+0x1], R223 ;  /* 0x000001df1a00e986 */ /* 0x000fe2000c101110 */
[----:B------:R-:W-:Y:S01]  /*c410*/  ISETP.LT.OR P6, PT, R42, 0xa, !P2 ;  /* 0x0000000a2a00780c */ /* 0x000fe200057c1670 */
[----:B------:R-:W-:Y:S01]  /*c420*/  FMUL R219, R219, UR20 ;  /* 0x00000014dbdb7c20 */ /* 0x000fe20008400000 */
[----:B------:R-:W-:Y:S01]  /*c430*/  F2FP.SATFINITE.E4M3.F32.PACK_AB_MERGE_C R35, RZ, R224, RZ ;  /* 0x000000e0ff23723e */ /* 0x000fe200048070ff */
[----:B------:R-:W-:Y:S01]  /*c440*/  FMUL R220, R220, UR20 ;  /* 0x00000014dcdc7c20 */ /* 0x000fe20008400000 */
[----:B0-----:R-:W-:Y:S01]  /*c450*/  F2FP.SATFINITE.E4M3.F32.PACK_AB_MERGE_C R33, RZ, R222, RZ ;  /* 0x000000deff21723e */ /* 0x001fe200048070ff */
[----:B------:R-:W-:Y:S01]  /*c460*/  FMUL R218, R218, UR20 ;  /* 0x00000014dada7c20 */ /* 0x000fe20008400000 */
[----:B------:R-:W-:Y:S01]  /*c470*/  F2FP.SATFINITE.E4M3.F32.PACK_AB_MERGE_C R221, RZ, R221, RZ ;  /* 0x000000ddffdd723e */ /* 0x000fe200048070ff */
[----:B------:R0:W-:Y:S01]  /*c480*/  @!P5 STG.E.U8 desc[UR16][R26.64], R35 ;  /* 0x000000231a00d986 */ /* 0x0001e2000c101110 */
[C---:B------:R-:W-:Y:S02]  /*c490*/  ISETP.LT.OR P5, PT, R42.reuse, 0x9, !P2 ;  /* 0x000000092a00780c */ /* 0x040fe400057a1670 */
[----:B------:R-:W-:Y:S01]  /*c4a0*/  F2FP.SATFINITE.E4M3.F32.PACK_AB_MERGE_C R219, RZ, R219, RZ ;  /* 0x000000dbffdb723e */ /* 0x000fe200048070ff */
[----:B------:R1:W-:Y:S01]  /*c4b0*/  @!P0 STG.E.U8 desc[UR16][R24.64+0x8], R33 ;  /* 0x0000082118008986 */ /* 0x0003e2000c101110 */
[----:B------:R-:W-:-:S03]  /*c4c0*/  ISETP.LT.OR P0, PT, R42, 0x11, !P3 ;  /* 0x000000112a00780c */ /* 0x000fc60005f01670 */
[----:B------:R-:W-:Y:S01]  /*c4d0*/  @!P1 STG.E.U8 desc[UR16][R24.64+0x9], R221 ;  /* 0x000009dd18009986 */ /* 0x000fe2000c101110 */
[----:B------:R-:W-:-:S03]  /*c4e0*/  ISETP.LT.OR P1, PT, R42, 0x12, !P3 ;  /* 0x000000122a00780c */ /* 0x000fc60005f21670 */
[----:B------:R-:W-:Y:S01]  /*c4f0*/  @!P6 STG.E.U8 desc[UR16][R26.64+0x9], R219 ;  /* 0x000009db1a00e986 */ /* 0x000fe2000c101110 */
[C---:B------:R-:W-:Y:S01]  /*c500*/  ISETP.LT.OR P6, PT, R42.reuse, 0x12, !P2 ;  /* 0x000000122a00780c */ /* 0x040fe200057c1670 */
[----:B------:R-:W-:Y:S01]  /*c510*/  FMUL R217, R217, UR20 ;  /* 0x00000014d9d97c20 */ /* 0x000fe20008400000 */
[----:B0-----:R-:W-:Y:S01]  /*c520*/  F2FP.SATFINITE.E4M3.F32.PACK_AB_MERGE_C R35, RZ, R220, RZ ;  /* 0x000000dcff23723e */ /* 0x001fe200048070ff */
[----:B------:R-:W-:Y:S01]  /*c530*/  FMUL R215, R215, UR20 ;  /* 0x00000014d7d77c20 */ /* 0x000fe20008400000 */
[----:B------:R-:W2:Y:S01]  /*c540*/  LDL.LU R226, [R1+0xc] ;  /* 0x00000c0001e27983 */ /* 0x000ea20000300800 */
[----:B-1----:R-:W-:Y:S02]  /*c550*/  F2FP.SATFINITE.E4M3.F32.PACK_AB_MERGE_C R33, RZ, R218, RZ ;  /* 0x000000daff21723e */ /* 0x002fe400048070ff */
[----:B------:R-:W-:Y:S01]  /*c560*/  F2FP.SATFINITE.E4M3.F32.PACK_AB_MERGE_C R217, RZ, R217, RZ ;  /* 0x000000d9ffd9723e */ /* 0x000fe200048070ff */
[----:B------:R0:W-:Y:S01]  /*c570*/  @!P5 STG.E.U8 desc[UR16][R26.64+0x8], R35 ;  /* 0x000008231a00d986 */ /* 0x0001e2000c101110 */
[----:B------:R-:W-:-:S02]  /*c580*/  ISETP.LT.OR P5, PT, R42, 0x11, !P2 ;  /* 0x000000112a00780c */ /* 0x000fc400057a1670 */
[----:B------:R-:W-:Y:S01]  /*c590*/  F2FP.SATFINITE.E4M3.F32.PACK_AB_MERGE_C R215, RZ, R215, RZ ;  /* 0x000000d7ffd7723e */ /* 0x000fe200048070ff */
[----:B------:R-:W3:Y:S01]  /*c5a0*/  LDL.LU R224, [R1+0x8] ;  /* 0x0000080001e07983 */ /* 0x000ee20000300800 */
[----:B------:R-:W-:-:S03]  /*c5b0*/  FMUL R216, R216, UR20 ;  /* 0x00000014d8d87c20 */ /* 0x000fc60008400000 */
[----:B------:R-:W2:Y:S04]  /*c5c0*/  LDL.LU R225, [R1+0x4] ;  /* 0x0000040001e17983 */ /* 0x000ea80000300800 */
[----:B------:R-:W3:Y:S01]  /*c5d0*/  LDL.LU R223, [R1] ;  /* 0x0000000001df7983 */ /* 0x000ee20000300800 */
[----:B0-----:R-:W-:Y:S01]  /*c5e0*/  F2FP.SATFINITE.E4M3.F32.PACK_AB_MERGE_C R35, RZ, R216, RZ ;  /* 0x000000d8ff23723e */ /* 0x001fe200048070ff */
[----:B------:R-:W-:Y:S01]  /*c5f0*/  FMUL R214, R214, UR20 ;  /* 0x00000014d6d67c20 */ /* 0x000fe20008400000 */
[----:B------:R-:W-:Y:S01]  /*c600*/  FMUL R213, R213, UR20 ;  /* 0x00000014d5d57c20 */ /* 0x000fe20008400000 */
[----:B------:R0:W-:Y:S01]  /*c610*/  @!P0 STG.E.U8 desc[UR16][R24.64+0x10], R33 ;  /* 0x0000102118008986 */ /* 0x0001e2000c101110 */
[----:B------:R-:W-:Y:S01]  /*c620*/  ISETP.LT.OR P0, PT, R42, 0x19, !P3 ;  /* 0x000000192a00780c */ /* 0x000fe20005f01670 */
[----:B------:R-:W-:Y:S01]  /*c630*/  FMUL R211, R211, UR20 ;  /* 0x00000014d3d37c20 */ /* 0x000fe20008400000 */
[----:B------:R-:W-:Y:S01]  /*c640*/  FMUL R212, R212, UR20 ;  /* 0x00000014d4d47c20 */ /* 0x000fe20008400000 */
[----:B------:R-:W-:Y:S01]  /*c650*/  @!P1 STG.E.U8 desc[UR16][R24.64+0x11], R217 ;  /* 0x000011d918009986 */ /* 0x000fe2000c101110 */
[----:B------:R-:W-:Y:S01]  /*c660*/  ISETP.LT.OR P1, PT, R42, 0x1a, !P3 ;  /* 0x0000001a2a00780c */ /* 0x000fe20005f21670 */
[----:B------:R-:W-:Y:S01]  /*c670*/  FMUL R210, R210, UR20 ;  /* 0x00000014d2d27c20 */ /* 0x000fe20008400000 */
[----:B------:R-:W-:Y:S01]  /*c680*/  F2FP.SATFINITE.E4M3.F32.PACK_AB_MERGE_C R213, RZ, R213, RZ ;  /* 0x000000d5ffd5723e */ /* 0x000fe200048070ff */
[----:B------:R-:W-:Y:S01]  /*c690*/  @!P6 STG.E.U8 desc[UR16][R26.64+0x11], R215 ;  /* 0x000011d71a00e986 */ /* 0x000fe2000c101110 */
[C---:B------:R-:W-:Y:S01]  /*c6a0*/  ISETP.LT.OR P6, PT, R42.reuse, 0x1a, !P2 ;  /* 0x0000001a2a00780c */ /* 0x040fe200057c1670 */
[----:B------:R-:W-:Y:S01]  /*c6b0*/  FMUL R209, R209, UR20 ;  /* 0x00000014d1d17c20 */ /* 0x000fe20008400000 */
[----:B------:R-:W-:Y:S01]  /*c6c0*/  F2FP.SATFINITE.E4M3.F32.PACK_AB_MERGE_C R211, RZ, R211, RZ ;  /* 0x000000d3ffd3723e */ /* 0x000fe200048070ff */
[----:B------:R1:W-:Y:S01]  /*c6d0*/  @!P5 STG.E.U8 desc[UR16][R26.64+0x10], R35 ;  /* 0x000010231a00d986 */ /* 0x0003e2000c101110 */
[----:B0-----:R-:W-:Y:S01]  /*c6e0*/  F2FP.SATFINITE.E4M3.F32.PACK_AB_MERGE_C R33, RZ, R214, RZ ;  /* 0x000000d6ff21723e */ /* 0x001fe200048070ff */
[----:B------:R-:W-:Y:S01]  /*c6f0*/  FMUL R207, R207, UR20 ;  /* 0x00000014cfcf7c20 */ /* 0x000fe20008400000 */
[----:B------:R-:W-:Y:S01]  /*c700*/  ISETP.LT.OR P5, PT, R42, 0x19, !P2 ;  /* 0x000000192a00780c */ /* 0x000fe200057a1670 */
[----:B------:R-:W-:Y:S01]  /*c710*/  FMUL R208, R208, UR20 ;  /* 0x00000014d0d07c20 */ /* 0x000fe20008400000 */
[----:B------:R-:W-:Y:S01]  /*c720*/  F2FP.SATFINITE.E4M3.F32.PACK_AB_MERGE_C R209, RZ, R209, RZ ;  /* 0x000000d1ffd1723e */ /* 0x000fe200048070ff */
[----:B------:R0:W-:Y:S01]  /*c730*/  @!P0 STG.E.U8 desc[UR16][R24.64+0x18], R33 ;  /* 0x0000182118008986 */ /* 0x0001e2000c101110 */
[----:B------:R-:W-:Y:S01]  /*c740*/  ISETP.LT.OR P0, PT, R42, 0x21, !P3 ;  /* 0x000000212a00780c */ /* 0x000fe20005f01670 */
[----:B------:R-:W-:Y:S01]  /*c750*/  FMUL R206, R206, UR20 ;  /* 0x00000014cece7c20 */ /* 0x000fe20008400000 */
[----:B------:R-:W-:Y:S01]  /*c760*/  F2FP.SATFINITE.E4M3.F32.PACK_AB_MERGE_C R207, RZ, R207, RZ ;  /* 0x000000cfffcf723e */ /* 0x000fe200048070ff */
[----:B------:R-:W-:Y:S01]  /*c770*/  @!P1 STG.E.U8 desc[UR16][R24.64+0x19], R213 ;  /* 0x000019d518009986 */ /* 0x000fe2000c101110 */
[C---:B------:R-:W-:Y:S01]  /*c780*/  ISETP.LT.OR P1, PT, R42.reuse, 0x22, !P3 ;  /* 0x000000222a00780c */ /* 0x040fe20005f21670 */
[----:B------:R-:W-:Y:S01]  /*c790*/  FMUL R205, R205, UR20 ;  /* 0x00000014cdcd7c20 */ /* 0x000fe20008400000 */
[----:B-1----:R-:W-:Y:S01]  /*c7a0*/  F2FP.SATFINITE.E4M3.F32.PACK_AB_MERGE_C R35, RZ, R212, RZ ;  /* 0x000000d4ff23723e */ /* 0x002fe200048070ff */
[----:B------:R-:W-:Y:S01]  /*c7b0*/  @!P6 STG.E.U8 desc[UR16][R26.64+0x19], R211 ;  /* 0x000019d31a00e986 */ /* 0x000fe2000c101110 */
[----:B------:R-:W-:Y:S01]  /*c7c0*/  ISETP.LT.OR P6, PT, R42, 0x22, !P2 ;  /* 0x000000222a00780c */ /* 0x000fe200057c1670 */
        /* <DEDUP_REMOVED lines=9> */
[C---:B------:R-:W-:Y:S01]  /*c860*/  ISETP.LT.OR P0, PT, R42.reuse, 0x29, !P3 ;  /* 0x000000292a00780c */ /* 0x040fe20005f01670 */
[----:B------:R-:W-:Y:S01]  /*c870*/  FMUL R201, R201, UR20 ;  /* 0x00000014c9c97c20 */ /* 0x000fe20008400000 */
[----:B------:R-:W-:Y:S01]  /*c880*/  FMUL R199, R199, UR20 ;  /* 0x00000014c7c77c20 */ /* 0x000fe20008400000 */
[----:B------:R-:W-:Y:S01]  /*c890*/  @!P1 STG.E.U8 desc[UR16][R24.64+0x21], R209 ;  /* 0x000021d118009986 */ /* 0x000fe2000c101110 */
[----:B------:R-:W-:Y:S01]  /*c8a0*/  ISETP.LT.OR P1, PT, R42, 0x2a, !P3 ;  /* 0x0000002a2a00780c */ /* 0x000fe20005f21670 */
        /* <DEDUP_REMOVED lines=9> */
[C---:B------:R-:W-:Y:S01]  /*c940*/  ISETP.LT.OR P5, PT, R42.reuse, 0x29, !P2 ;  /* 0x000000292a00780c */ /* 0x040fe200057a1670 */
[----:B------:R-:W-:Y:S01]  /*c950*/  FMUL R195, R195, UR20 ;  /* 0x00000014c3c37c20 */ /* 0x000fe20008400000 */
[----:B------:R-:W-:Y:S01]  /*c960*/  F2FP.SATFINITE.E4M3.F32.PACK_AB_MERGE_C R199, RZ, R199, RZ ;  /* 0x000000c7ffc7723e */ /* 0x000fe200048070ff */
[----:B------:R0:W-:Y:S01]  /*c970*/  @!P0 STG.E.U8 desc[UR16][R24.64+0x28], R33 ;  /* 0x0000282118008986 */ /* 0x0001e2000c101110 */
[----:B------:R-:W-:Y:S01]  /*c980*/  ISETP.LT.OR P0, PT, R42, 0x31, !P3 ;  /* 0x000000312a00780c */ /* 0x000fe20005f01670 */
[----:B------:R-:W-:Y:S01]  /*c990*/  FMUL R196, R196, UR20 ;  /* 0x00000014c4c47c20 */ /* 0x000fe20008400000 */
[----:B------:R-:W-:Y:S01]  /*c9a0*/  F2FP.SATFINITE.E4M3.F32.PACK_AB_MERGE_C R197, RZ, R197, RZ ;  /* 0x000000c5ffc5723e */ /* 0x000fe200048070ff */
[----:B------:R-:W-:Y:S01]  /*c9b0*/  @!P1 STG.E.U8 desc[UR16][R24.64+0x29], R205 ;  /* 0x000029cd18009986 */ /* 0x000fe2000c101110 */
[----:B------:R-:W-:Y:S01]  /*c9c0*/  ISETP.LT.OR P1, PT, R42, 0x32, !P3 ;  /* 0x000000322a00780c */ /* 0x000fe20005f21670 */
[----:B------:R-:W-:Y:S01]  /*c9d0*/  FMUL R194, R194, UR20 ;  /* 0x00000014c2c27c20 */ /* 0x000fe20008400000 */
[----:B-1----:R-:W-:Y:S01]  /*c9e0*/  F2FP.SATFINITE.E4M3.F32.PACK_AB_MERGE_C R35, RZ, R204, RZ ;  /* 0x000000ccff23723e */ /* 0x002fe200048070ff */
        /* <DEDUP_REMOVED lines=85> */
[----:B------:R-:W-:Y:S01]  /*cf40*/  F2FP.SATFINITE.E4M3.F32.PACK_AB_MERGE_C R171, RZ, R171, RZ ;  /* 0x000000abffab723e */ /* 0x000fe200048070ff */
        /* <DEDUP_REMOVED lines=27> */
[----:B------:R-:W-:Y:S01]  /*d100*/  ISETP.LT.OR P5, PT, R42, 0x61, !P3 ;  /* 0x000000612a00780c */ /* 0x000fe20005fa1670 */
[----:B------:R-:W-:Y:S01]  /*d110*/  FMUL R161, R161, UR20 ;  /* 0x00000014a1a17c20 */ /* 0x000fe20008400000 */
[----:B0-----:R-:W-:Y:S01]  /*d120*/  F2FP.SATFINITE.E4M3.F32.PACK_AB_MERGE_C R33, RZ, R178, RZ ;  /* 0x000000b2ff21723e */ /* 0x001fe200048070ff */
[----:B------:R-:W-:Y:S01]  /*d130*/  FMUL R160, R160, UR20 ;  /* 0x00000014a0a07c20 */ /* 0x000fe20008400000 */
[----:B------:R-:W-:Y:S01]  /*d140*/  FMUL R159, R159, UR20 ;  /* 0x000000149f9f7c20 */ /* 0x000fe20008400000 */
[----:B------:R-:W-:Y:S01]  /*d150*/  FMUL R157, R157, UR20 ;  /* 0x000000149d9d7c20 */ /* 0x000fe20008400000 */
[----:B------:R-:W-:Y:S01]  /*d160*/  F2FP.SATFINITE.E4M3.F32.PACK_AB_MERGE_C R161, RZ, R161, RZ ;  /* 0x000000a1ffa1723e */ /* 0x000fe200048070ff */
[----:B------:R-:W-:Y:S01]  /*d170*/  FMUL R158, R158, UR20 ;  /* 0x000000149e9e7c20 */ /* 0x000fe20008400000 */
[----:B------:R-:W-:Y:S01]  /*d180*/  FMUL R156, R156, UR20 ;  /* 0x000000149c9c7c20 */ /* 0x000fe20008400000 */
[----:B------:R-:W-:Y:S01]  /*d190*/  @!P6 STG.E.U8 desc[UR16][R24.64+0x61], R177 ;  /* 0x000061b11800e986 */ /* 0x000fe2000c101110 */
[C---:B------:R-:W-:Y:S01]  /*d1a0*/  ISETP.LT.OR P6, PT, R42.reuse, 0x69, !P3 ;  /* 0x000000692a00780c */ /* 0x040fe20005fc1670 */
[----:B------:R-:W-:Y:S01]  /*d1b0*/  FMUL R155, R155, UR20 ;  /* 0x000000149b9b7c20 */ /* 0x000fe20008400000 */
[----:B-1----:R-:W-:Y:S01]  /*d1c0*/  F2FP.SATFINITE.E4M3.F32.PACK_AB_MERGE_C R35, RZ, R176, RZ ;  /* 0x000000b0ff23723e */ /* 0x002fe200048070ff */
[----:B------:R0:W-:Y:S01]  /*d1d0*/  @!P5 STG.E.U8 desc[UR16][R24.64+0x60], R33 ;  /* 0x000060211800d986 */ /* 0x0001e2000c101110 */
        /* <DEDUP_REMOVED lines=10> */
[----:B------:R-:W-:Y:S01]  /*d280*/  F2FP.SATFINITE.E4M3.F32.PACK_AB_MERGE_C R155, RZ, R155, RZ ;  /* 0x0000009bff9b723e */ /* 0x000fe200048070ff */
[----:B------:R1:W-:Y:S01]  /*d290*/  @!P6 STG.E.U8 desc[UR16][R24.64+0x68], R37 ;  /* 0x000068251800e986 */ /* 0x0003e2000c101110 */
[C---:B------:R-:W-:Y:S01]  /*d2a0*/  ISETP.LT.OR P6, PT, R42.reuse, 0x71, !P3 ;  /* 0x000000712a00780c */ /* 0x040fe20005fc1670 */
[----:B------:R-:W-:Y:S01]  /*d2b0*/  FMUL R23, R23, UR20 ;  /* 0x0000001417177c20 */ /* 0x000fe20008400000 */
[----:B0-----:R-:W-:Y:S01]  /*d2c0*/  F2FP.SATFINITE.E4M3.F32.PACK_AB_MERGE_C R33, RZ, R172, RZ ;  /* 0x000000acff21723e */ /* 0x001fe200048070ff */
        /* <DEDUP_REMOVED lines=15> */
[C---:B------:R-:W-:Y:S01]  /*d3c0*/  ISETP.LT.OR P6, PT, R42.reuse, 0x79, !P3 ;  /* 0x000000792a00780c */ /* 0x040fe20005fc1670 */
[----:B------:R-:W-:Y:S01]  /*d3d0*/  FMUL R17, R17, UR20 ;  /* 0x0000001411117c20 */ /* 0x000fe20008400000 */
[----:B------:R-:W-:Y:S01]  /*d3e0*/  ISETP.LT.OR P3, PT, R42, 0x7a, !P3 ;  /* 0x0000007a2a00780c */ /* 0x000fe20005f61670 */
[----:B------:R-:W-:Y:S01]  /*d3f0*/  @!P0 STG.E.U8 desc[UR16][R24.64+0x71], R169 ;  /* 0x000071a918008986 */ /* 0x000fe2000c101110 */
[----:B0-----:R-:W-:Y:S01]  /*d400*/  F2FP.SATFINITE.E4M3.F32.PACK_AB_MERGE_C R33, RZ, R168, RZ ;  /* 0x000000a8ff21723e */ /* 0x001fe200048070ff */
[----:B------:R-:W-:Y:S01]  /*d410*/  FMUL R18, R18, UR20 ;  /* 0x0000001412127c20 */ /* 0x000fe20008400000 */
[C---:B------:R-:W-:Y:S01]  /*d420*/  ISETP.GE.AND P0, PT, R41.reuse, 0x89, PT ;  /* 0x000000892900780c */ /* 0x040fe20003f06270 */
[----:B------:R-:W-:Y:S01]  /*d430*/  FMUL R16, R16, UR20 ;  /* 0x0000001410107c20 */ /* 0x000fe20008400000 */
[----:B------:R-:W-:Y:S01]  /*d440*/  F2FP.SATFINITE.E4M3.F32.PACK_AB_MERGE_C R21, RZ, R21, RZ ;  /* 0x00000015ff15723e */ /* 0x000fe200048070ff */
[----:B------:R0:W-:Y:S01]  /*d450*/  @!P1 STG.E.U8 desc[UR16][R26.64+0x70], R33 ;  /* 0x000070211a009986 */ /* 0x0001e2000c101110 */
[----:B------:R-:W-:Y:S01]  /*d460*/  ISETP.GE.AND P1, PT, R41, 0x81, PT ;  /* 0x000000812900780c */ /* 0x000fe20003f26270 */
[----:B------:R-:W-:Y:S01]  /*d470*/  FMUL R15, R15, UR20 ;  /* 0x000000140f0f7c20 */ /* 0x000fe20008400000 */
[----:B-1----:R-:W-:Y:S01]  /*d480*/  F2FP.SATFINITE.E4M3.F32.PACK_AB_MERGE_C R35, RZ, R166, RZ ;  /* 0x000000a6ff23723e */ /* 0x002fe200048070ff */
[----:B------:R-:W-:Y:S01]  /*d490*/  @!P5 STG.E.U8 desc[UR16][R26.64+0x71], R167 ;  /* 0x000071a71a00d986 */ /* 0x000fe2000c101110 */
[C---:B------:R-:W-:Y:S01]  /*d4a0*/  ISETP.LT.OR P5, PT, R42.reuse, 0x79, !P2 ;  /* 0x000000792a00780c */ /* 0x040fe200057a1670 */
[----:B------:R-:W-:Y:S01]  /*d4b0*/  FMUL R13, R13, UR20 ;  /* 0x000000140d0d7c20 */ /* 0x000fe20008400000 */
[C---:B------:R-:W-:Y:S01]  /*d4c0*/  ISETP.LT.OR P2, PT, R42.reuse, 0x7a, !P2 ;  /* 0x0000007a2a00780c */ /* 0x040fe20005741670 */
        /* <DEDUP_REMOVED lines=9> */
[----:B------:R-:W-:Y:S01]  /*d560*/  F2FP.SATFINITE.E4M3.F32.PACK_AB_MERGE_C R17, RZ, R17, RZ ;  /* 0x00000011ff11723e */ /* 0x000fe200048070ff */
[----:B------:R-:W-:Y:S01]  /*d570*/  @!P5 STG.E.U8 desc[UR16][R26.64+0x78], R37 ;  /* 0x000078251a00d986 */ /* 0x000fe2000c101110 */
[C---:B------:R-:W-:Y:S01]  /*d580*/  ISETP.LT.OR P5, PT, R42.reuse, 0x1, !P0 ;  /* 0x000000012a00780c */ /* 0x040fe200047a1670 */
[----:B------:R-:W-:Y:S01]  /*d590*/  FMUL R9, R9, UR20 ;  /* 0x0000001409097c20 */ /* 0x000fe20008400000 */
[----:B------:R-:W-:Y:S01]  /*d5a0*/  F2FP.SATFINITE.E4M3.F32.PACK_AB_MERGE_C R15, RZ, R15, RZ ;  /* 0x0000000fff0f723e */ /* 0x000fe200048070ff */
[----:B------:R0:W-:Y:S01]  /*d5b0*/  @!P2 STG.E.U8 desc[UR16][R26.64+0x79], R163 ;  /* 0x000079a31a00a986 */ /* 0x0001e2000c101110 */
        /* <DEDUP_REMOVED lines=8> */
[C---:B------:R-:W-:Y:S01]  /*d640*/  ISETP.LT.OR P6, PT, R42.reuse, 0x2, !P0 ;  /* 0x000000022a00780c */ /* 0x040fe200047c1670 */
[----:B------:R-:W-:Y:S01]  /*d650*/  FMUL R7, R7, UR20 ;  /* 0x0000001407077c20 */ /* 0x000fe20008400000 */
[----:B------:R-:W-:Y:S01]  /*d660*/  F2FP.SATFINITE.E4M3.F32.PACK_AB_MERGE_C R11, RZ, R11, RZ ;  /* 0x0000000bff0b723e */ /* 0x000fe200048070ff */
[----:B------:R4:W-:Y:S01]  /*d670*/  @!P5 STG.E.U8 desc[UR16][R30.64], R33 ;  /* 0x000000211e00d986 */ /* 0x0009e2000c101110 */
[----:B------:R-:W-:Y:S01]  /*d680*/  ISETP.LT.OR P5, PT, R42, 0x9, !P0 ;  /* 0x000000092a00780c */ /* 0x000fe200047a1670 */
[----:B------:R-:W-:Y:S01]  /*d690*/  FMUL R5, R5, UR20 ;  /* 0x0000001405057c20 */ /* 0x000fe20008400000 */
[----:B0-----:R-:W-:Y:S01]  /*d6a0*/  F2FP.SATFINITE.E4M3.F32.PACK_AB_MERGE_C R27, RZ, R156, RZ ;  /* 0x0000009cff1b723e */ /* 0x001fe200048070ff */
[----:B-----5:R-:W-:Y:S01]  /*d6b0*/  FMUL R0, R0, UR20 ;  /* 0x0000001400007c20 */ /* 0x020fe20008400000 */
[----:B------:R-:W-:Y:S01]  /*d6c0*/  F2FP.SATFINITE.E4M3.F32.PACK_AB_MERGE_C R9, RZ, R9, RZ ;  /* 0x00000009ff09723e */ /* 0x000fe200048070ff */
[----:B------:R-:W-:Y:S01]  /*d6d0*/  FMUL R6, R6, UR20 ;  /* 0x0000001406067c20 */ /* 0x000fe20008400000 */
[----:B------:R-:W-:Y:S01]  /*d6e0*/  F2FP.SATFINITE.E4M3.F32.PACK_AB_MERGE_C R7, RZ, R7, RZ ;  /* 0x00000007ff07723e */ /* 0x000fe200048070ff */
[----:B------:R-:W2:Y:S01]  /*d6f0*/  LDL.LU R221, [R1+0x14] ;  /* 0x0000140001dd7983 */ /* 0x000ea20000300800 */
[----:B-1----:R-:W-:Y:S01]  /*d700*/  F2FP.SATFINITE.E4M3.F32.PACK_AB_MERGE_C R25, RZ, R158, RZ ;  /* 0x0000009eff19723e */ /* 0x002fe200048070ff */
[----:B------:R-:W-:Y:S01]  /*d710*/  FMUL R2, R2, UR20 ;  /* 0x0000001402027c20 */ /* 0x000fe20008400000 */
[----:B------:R-:W-:Y:S01]  /*d720*/  F2FP.SATFINITE.E4M3.F32.PACK_AB_MERGE_C R5, RZ, R5, RZ ;  /* 0x00000005ff05723e */ /* 0x000fe200048070ff */
[----:B------:R-:W-:Y:S01]  /*d730*/  @!P6 STG.E.U8 desc[UR16][R30.64+0x1], R159 ;  /* 0x0000019f1e00e986 */ /* 0x000fe2000c101110 */
[C---:B------:R-:W-:Y:S01]  /*d740*/  ISETP.LT.OR P6, PT, R42.reuse, 0xa, !P0 ;  /* 0x0000000a2a00780c */ /* 0x040fe200047c1670 */
[----:B------:R-:W-:Y:S01]  /*d750*/  FMUL R3, R3, UR20 ;  /* 0x0000001403037c20 */ /* 0x000fe20008400000 */
[----:B----4-:R-:W-:Y:S01]  /*d760*/  F2FP.SATFINITE.E4M3.F32.PACK_AB_MERGE_C R33, RZ, R152, RZ ;  /* 0x00000098ff21723e */ /* 0x010fe200048070ff */
[----:B------:R-:W-:Y:S01]  /*d770*/  @!P2 STG.E.U8 desc[UR16][R28.64+0x9], R157 ;  /* 0x0000099d1c00a986 */ /* 0x000fe2000c101110 */
[----:B------:R-:W-:Y:S01]  /*d780*/  ISETP.LT.OR P2, PT, R42, 0x12, !P1 ;  /* 0x000000122a00780c */ /* 0x000fe20004f41670 */
[----:B------:R-:W-:-:S02]  /*d790*/  FMUL R4, R4, UR20 ;  /* 0x0000001404047c20 */ /* 0x000fc40008400000 */
[----:B------:R0:W-:Y:S01]  /*d7a0*/  @!P3 STG.E.U8 desc[UR16][R28.64+0x8], R25 ;  /* 0x000008191c00b986 */ /* 0x0001e2000c101110 */
[----:B------:R-:W-:-:S03]  /*d7b0*/  ISETP.LT.OR P3, PT, R42, 0x11, !P1 ;  /* 0x000000112a00780c */ /* 0x000fc60004f61670 */
[----:B------:R1:W-:Y:S01]  /*d7c0*/  @!P5 STG.E.U8 desc[UR16][R30.64+0x8], R27 ;  /* 0x0000081b1e00d986 */ /* 0x0003e2000c101110 */
[----:B------:R-:W-:-:S03]  /*d7d0*/  ISETP.LT.OR P5, PT, R42, 0x11, !P0 ;  /* 0x000000112a00780c */ /* 0x000fc600047a1670 */
[----:B------:R-:W-:Y:S01]  /*d7e0*/  @!P6 STG.E.U8 desc[UR16][R30.64+0x9], R155 ;  /* 0x0000099b1e00e986 */ /* 0x000fe2000c101110 */
[----:B------:R-:W-:-:S03]  /*d7f0*/  ISETP.LT.OR P6, PT, R42, 0x12, !P0 ;  /* 0x000000122a00780c */ /* 0x000fc600047c1670 */
[----:B------:R-:W-:Y:S01]  /*d800*/  @!P2 STG.E.U8 desc[UR16][R28.64+0x11], R153 ;  /* 0x000011991c00a986 */ /* 0x000fe2000c101110 */
[----:B------:R-:W-:Y:S02]  /*d810*/  ISETP.LT.OR P2, PT, R42, 0x1a, !P1 ;  /* 0x0000001a2a00780c */ /* 0x000fe40004f41670 */
[----:B0-----:R-:W-:Y:S01]  /*d820*/  F2FP.SATFINITE.E4M3.F32.PACK_AB_MERGE_C R25, RZ, R154, RZ ;  /* 0x0000009aff19723e */ /* 0x001fe200048070ff */
[----:B------:R-:W4:Y:S01]  /*d830*/  LDL.LU R220, [R1+0x18] ;  /* 0x0000180001dc7983 */ /* 0x000f220000300800 */
[----:B-1----:R-:W-:-:S03]  /*d840*/  F2FP.SATFINITE.E4M3.F32.PACK_AB_MERGE_C R27, RZ, R20, RZ ;  /* 0x00000014ff1b723e */ /* 0x002fc600048070ff */
[----:B------:R0:W-:Y:S01]  /*d850*/  @!P3 STG.E.U8 desc[UR16][R28.64+0x10], R25 ;  /* 0x000010191c00b986 */ /* 0x0001e2000c101110 */
[----:B------:R-:W-:-:S03]  /*d860*/  ISETP.LT.OR P3, PT, R42, 0x19, !P1 ;  /* 0x000000192a00780c */ /* 0x000fc60004f61670 */
[----:B------:R-:W-:Y:S01]  /*d870*/  @!P5 STG.E.U8 desc[UR16][R30.64+0x10], R33 ;  /* 0x000010211e00d986 */ /* 0x000fe2000c101110 */
[----:B------:R-:W-:-:S03]  /*d880*/  ISETP.LT.OR P5, PT, R42, 0x19, !P0 ;  /* 0x000000192a00780c */ /* 0x000fc600047a1670 */
[----:B------:R1:W-:Y:S01]  /*d890*/  @!P6 STG.E.U8 desc[UR16][R30.64+0x11], R23 ;  /* 0x000011171e00e986 */ /* 0x0003e2000c101110 */
[----:B------:R-:W-:-:S03]  /*d8a0*/  ISETP.LT.OR P6, PT, R42, 0x1a, !P0 ;  /* 0x0000001a2a00780c */ /* 0x000fc600047c1670 */
[----:B------:R3:W-:Y:S01]  /*d8b0*/  @!P2 STG.E.U8 desc[UR16][R28.64+0x19], R21 ;  /* 0x000019151c00a986 */ /* 0x0007e2000c101110 */
[C---:B------:R-:W-:Y:S02]  /*d8c0*/  ISETP.LT.OR P2, PT, R42.reuse, 0x22, !P1 ;  /* 0x000000222a00780c */ /* 0x040fe40004f41670 */
[----:B0-----:R-:W-:Y:S01]  /*d8d0*/  F2FP.SATFINITE.E4M3.F32.PACK_AB_MERGE_C R25, RZ, R22, RZ ;  /* 0x00000016ff19723e */ /* 0x001fe200048070ff */
[----:B------:R-:W4:Y:S04]  /*d8e0*/  LDL.LU R222, [R1+0x1c] ;  /* 0x00001c0001de7983 */ /* 0x000f280000300800 */
[----:B------:R-:W-:Y:S01]  /*d8f0*/  @!P3 STG.E.U8 desc[UR16][R28.64+0x18], R25 ;  /* 0x000018191c00b986 */ /* 0x000fe2000c101110 */
[C---:B------:R-:W-:Y:S02]  /*d900*/  ISETP.LT.OR P3, PT, R42.reuse, 0x21, !P1 ;  /* 0x000000212a00780c */ /* 0x040fe40004f61670 */
[----:B-1----:R-:W-:Y:S01]  /*d910*/  F2FP.SATFINITE.E4M3.F32.PACK_AB_MERGE_C R23, RZ, R18, RZ ;  /* 0x00000012ff17723e */ /* 0x002fe200048070ff */
[----:B------:R-:W-:Y:S01]  /*d920*/  @!P5 STG.E.U8 desc[UR16][R30.64+0x18], R27 ;  /* 0x0000181b1e00d986 */ /* 0x000fe2000c101110 */
[----:B------:R-:W-:-:S02]  /*d930*/  ISETP.LT.OR P5, PT, R42, 0x21, !P0 ;  /* 0x000000212a00780c */ /* 0x000fc400047a1670 */
[----:B---3--:R-:W-:Y:S01]  /*d940*/  F2FP.SATFINITE.E4M3.F32.PACK_AB_MERGE_C R21, RZ, R16, RZ ;  /* 0x00000010ff15723e */ /* 0x008fe200048070ff */
[----:B------:R0:W-:Y:S01]  /*d950*/  @!P6 STG.E.U8 desc[UR16][R30.64+0x19], R19 ;  /* 0x000019131e00e986 */ /* 0x0001e2000c101110 */
[----:B------:R-:W-:-:S03]  /*d960*/  ISETP.LT.OR P6, PT, R42, 0x22, !P0 ;  /* 0x000000222a00780c */ /* 0x000fc600047c1670 */
[----:B------:R1:W-:Y:S01]  /*d970*/  @!P2 STG.E.U8 desc[UR16][R28.64+0x21], R17 ;  /* 0x000021111c00a986 */ /* 0x0003e2000c101110 */
[----:B------:R-:W-:-:S03]  /*d980*/  ISETP.LT.OR P2, PT, R42, 0x2a, !P1 ;  /* 0x0000002a2a00780c */ /* 0x000fc60004f41670 */
[----:B------:R-:W-:Y:S01]  /*d990*/  @!P3 STG.E.U8 desc[UR16][R28.64+0x20], R23 ;  /* 0x000020171c00b986 */ /* 0x000fe2000c101110 */
[----:B------:R-:W-:-:S03]  /*d9a0*/  ISETP.LT.OR P3, PT, R42, 0x29, !P1 ;  /* 0x000000292a00780c */ /* 0x000fc60004f61670 */
[----:B------:R-:W-:Y:S01]  /*d9b0*/  @!P5 STG.E.U8 desc[UR16][R30.64+0x20], R21 ;  /* 0x000020151e00d986 */ /* 0x000fe2000c101110 */
[C---:B------:R-:W-:Y:S02]  /*d9c0*/  ISETP.LT.OR P5, PT, R42.reuse, 0x29, !P0 ;  /* 0x000000292a00780c */ /* 0x040fe400047a1670 */
[----:B0-----:R-:W-:Y:S01]  /*d9d0*/  F2FP.SATFINITE.E4M3.F32.PACK_AB_MERGE_C R19, RZ, R14, RZ ;  /* 0x0000000eff13723e */ /* 0x001fe200048070ff */
[----:B------:R0:W-:Y:S01]  /*d9e0*/  @!P6 STG.E.U8 desc[UR16][R30.64+0x21], R15 ;  /* 0x0000210f1e00e986 */ /* 0x0001e2000c101110 */
[C---:B------:R-:W-:Y:S02]  /*d9f0*/  ISETP.LT.OR P6, PT, R42.reuse, 0x2a, !P0 ;  /* 0x0000002a2a00780c */ /* 0x040fe400047c1670 */
[----:B-1----:R-:W-:Y:S01]  /*da00*/  F2FP.SATFINITE.E4M3.F32.PACK_AB_MERGE_C R17, RZ, R12, RZ ;  /* 0x0000000cff11723e */ /* 0x002fe200048070ff */
        /* <DEDUP_REMOVED lines=15> */
[----:B0-----:R-:W-:Y:S02]  /*db00*/  F2FP.SATFINITE.E4M3.F32.PACK_AB_MERGE_C R11, RZ, R6, RZ ;  /* 0x00000006ff0b723e */ /* 0x001fe400048070ff */
[C---:B------:R-:W-:Y:S01]  /*db10*/  ISETP.LT.OR P5, PT, R42.reuse, 0x39, !P0 ;  /* 0x000000392a00780c */ /* 0x040fe200047a1670 */
[----:B------:R0:W-:Y:S01]  /*db20*/  @!P6 STG.E.U8 desc[UR16][R30.64+0x31], R7 ;  /* 0x000031071e00e986 */ /* 0x0001e2000c101110 */
[----:B-1----:R-:W-:Y:S02]  /*db30*/  F2FP.SATFINITE.E4M3.F32.PACK_AB_MERGE_C R9, RZ, R4, RZ ;  /* 0x00000004ff09723e */ /* 0x002fe400048070ff */
[C---:B------:R-:W-:Y:S01]  /*db40*/  ISETP.LT.OR P6, PT, R42.reuse, 0x3a, !P0 ;  /* 0x0000003a2a00780c */ /* 0x040fe200047c1670 */
[----:B------:R1:W-:Y:S04]  /*db50*/  @!P2 STG.E.U8 desc[UR16][R28.64+0x39], R5 ;  /* 0x000039051c00a986 */ /* 0x0003e8000c101110 */
[----:B------:R3:W-:Y:S01]  /*db60*/  @!P3 STG.E.U8 desc[UR16][R28.64+0x38], R11 ;  /* 0x0000380b1c00b986 */ /* 0x0007e2000c101110 */
[----:B------:R-:W-:Y:S01]  /*db70*/  FMUL R4, R227, UR20 ;  /* 0x00000014e3047c20 */ /* 0x000fe20008400000 */
[----:B------:R-:W-:-:S02]  /*db80*/  ISETP.LT.OR P3, PT, R42, 0x41, !P1 ;  /* 0x000000412a00780c */ /* 0x000fc40004f61670 */
[----:B0-----:R-:W-:Y:S02]  /*db90*/  F2FP.SATFINITE.E4M3.F32.PACK_AB_MERGE_C R7, RZ, R3, RZ ;  /* 0x00000003ff07723e */ /* 0x001fe400048070ff */
[----:B-1----:R-:W-:Y:S01]  /*dba0*/  F2FP.SATFINITE.E4M3.F32.PACK_AB_MERGE_C R5, RZ, R0, RZ ;  /* 0x00000000ff05723e */ /* 0x002fe200048070ff */
[----:B------:R-:W-:Y:S01]  /*dbb0*/  FMUL R0, R223, UR20 ;  /* 0x00000014df007c20 */ /* 0x000fe20008400000 */
[----:B------:R-:W-:Y:S01]  /*dbc0*/  ISETP.LT.OR P2, PT, R42, 0x42, !P1 ;  /* 0x000000422a00780c */ /* 0x000fe20004f41670 */
[----:B------:R-:W4:Y:S01]  /*dbd0*/  LDL.LU R223, [R1+0x20] ;  /* 0x0000200001df7983 */ /* 0x000f220000300800 */
[----:B---3--:R-:W-:Y:S02]  /*dbe0*/  F2FP.SATFINITE.E4M3.F32.PACK_AB_MERGE_C R11, RZ, R2, RZ ;  /* 0x00000002ff0b723e */ /* 0x008fe400048070ff */
[----:B------:R-:W-:Y:S01]  /*dbf0*/  F2FP.SATFINITE.E4M3.F32.PACK_AB_MERGE_C R13, RZ, R0, RZ ;  /* 0x00000000ff0d723e */ /* 0x000fe200048070ff */
[----:B--2---:R-:W-:Y:S01]  /*dc00*/  FMUL R0, R225, UR20 ;  /* 0x00000014e1007c20 */ /* 0x004fe20008400000 */
[----:B------:R-:W-:Y:S01]  /*dc10*/  FMUL R2, R224, UR20 ;  /* 0x00000014e0027c20 */ /* 0x000fe20008400000 */
[----:B------:R-:W2:Y:S04]  /*dc20*/  LDL.LU R225, [R1+0x24] ;  /* 0x0000240001e17983 */ /* 0x000ea80000300800 */
[----:B------:R-:W3:Y:S01]  /*dc30*/  LDL.LU R224, [R1+0x28] ;  /* 0x0000280001e07983 */ /* 0x000ee20000300800 */
[----:B------:R-:W-:-:S03]  /*dc40*/  FMUL R3, R226, UR20 ;  /* 0x00000014e2037c20 */ /* 0x000fc60008400000 */
[----:B------:R-:W3:Y:S04]  /*dc50*/  LDL.LU R226, [R1+0x2c] ;  /* 0x00002c0001e27983 */ /* 0x000ee80000300800 */
[----:B------:R-:W3:Y:S04]  /*dc60*/  LDL.LU R227, [R1+0x30] ;  /* 0x0000300001e37983 */ /* 0x000ee80000300800 */
[----:B------:R-:W-:Y:S01]  /*dc70*/  @!P5 STG.E.U8 desc[UR16][R30.64+0x38], R9 ;  /* 0x000038091e00d986 */ /* 0x000fe2000c101110 */
[----:B------:R-:W-:-:S03]  /*dc80*/  ISETP.LT.OR P5, PT, R42, 0x41, !P0 ;  /* 0x000000412a00780c */ /* 0x000fc600047a1670 */
[----:B------:R0:W-:Y:S01]  /*dc90*/  @!P6 STG.E.U8 desc[UR16][R30.64+0x39], R7 ;  /* 0x000039071e00e986 */ /* 0x0001e2000c101110 */
[----:B------:R-:W-:-:S03]  /*dca0*/  ISETP.LT.OR P6, PT, R42, 0x42, !P0 ;  /* 0x000000422a00780c */ /* 0x000fc600047c1670 */
[----:B------:R-:W-:Y:S01]  /*dcb0*/  @!P3 STG.E.U8 desc[UR16][R28.64+0x40], R11 ;  /* 0x0000400b1c00b986 */ /* 0x000fe2000c101110 */
[----:B------:R-:W-:-:S03]  /*dcc0*/  ISETP.LT.OR P3, PT, R42, 0x49, !P1 ;  /* 0x000000492a00780c */ /* 0x000fc60004f61670 */
[----:B------:R1:W-:Y:S01]  /*dcd0*/  @!P2 STG.E.U8 desc[UR16][R28.64+0x41], R5 ;  /* 0x000041051c00a986 */ /* 0x0003e2000c101110 */
[----:B0-----:R-:W-:-:S03]  /*dce0*/  F2FP.SATFINITE.E4M3.F32.PACK_AB_MERGE_C R7, RZ, R0, RZ ;  /* 0x00000000ff07723e */ /* 0x001fc600048070ff */
[----:B------:R-:W-:Y:S01]  /*dcf0*/  @!P5 STG.E.U8 desc[UR16][R30.64+0x40], R13 ;  /* 0x0000400d1e00d986 */ /* 0x000fe2000c101110 */
[C---:B------:R-:W-:Y:S02]  /*dd00*/  ISETP.LT.OR P2, PT, R42.reuse, 0x4a, !P1 ;  /* 0x0000004a2a00780c */ /* 0x040fe40004f41670 */
[----:B-1----:R-:W-:Y:S01]  /*dd10*/  F2FP.SATFINITE.E4M3.F32.PACK_AB_MERGE_C R5, RZ, R2, RZ ;  /* 0x00000002ff05723e */ /* 0x002fe200048070ff */
[----:B------:R0:W-:Y:S01]  /*dd20*/  @!P6 STG.E.U8 desc[UR16][R30.64+0x41], R7 ;  /* 0x000041071e00e986 */ /* 0x0001e2000c101110 */
[C---:B------:R-:W-:Y:S02]  /*dd30*/  ISETP.LT.OR P5, PT, R42.reuse, 0x49, !P0 ;  /* 0x000000492a00780c */ /* 0x040fe400047a1670 */
[C---:B------:R-:W-:Y:S01]  /*dd40*/  ISETP.LT.OR P6, PT, R42.reuse, 0x4a, !P0 ;  /* 0x0000004a2a00780c */ /* 0x040fe200047c1670 */
[----:B------:R1:W-:Y:S01]  /*dd50*/  @!P3 STG.E.U8 desc[UR16][R28.64+0x48], R5 ;  /* 0x000048051c00b986 */ /* 0x0003e2000c101110 */
[----:B------:R-:W-:Y:S02]  /*dd60*/  ISETP.LT.OR P3, PT, R42, 0x51, !P1 ;  /* 0x000000512a00780c */ /* 0x000fe40004f61670 */
[----:B------:R-:W-:-:S02]  /*dd70*/  F2FP.SATFINITE.E4M3.F32.PACK_AB_MERGE_C R9, RZ, R3, RZ ;  /* 0x00000003ff09723e */ /* 0x000fc400048070ff */
[----:B------:R-:W-:-:S03]  /*dd80*/  F2FP.SATFINITE.E4M3.F32.PACK_AB_MERGE_C R11, RZ, R4, RZ ;  /* 0x00000004ff0b723e */ /* 0x000fc600048070ff */
[----:B------:R1:W-:Y:S04]  /*dd90*/  @!P2 STG.E.U8 desc[UR16][R28.64+0x49], R9 ;  /* 0x000049091c00a986 */ /* 0x0003e8000c101110 */
[----:B------:R-:W-:Y:S01]  /*dda0*/  @!P5 STG.E.U8 desc[UR16][R30.64+0x48], R11 ;  /* 0x0000480b1e00d986 */ /* 0x000fe2000c101110 */
[----:B------:R-:W-:-:S03]  /*ddb0*/  FMUL R0, R221, UR20 ;  /* 0x00000014dd007c20 */ /* 0x000fc60008400000 */
[----:B------:R-:W3:Y:S02]  /*ddc0*/  LDL.LU R221, [R1+0x34] ;  /* 0x0000340001dd7983 */ /* 0x000ee40000300800 */
[----:B0-----:R-:W-:-:S05]  /*ddd0*/  F2FP.SATFINITE.E4M3.F32.PACK_AB_MERGE_C R7, RZ, R0, RZ ;  /* 0x00000000ff07723e */ /* 0x001fca00048070ff */
[----:B------:R-:W-:Y:S01]  /*dde0*/  @!P6 STG.E.U8 desc[UR16][R30.64+0x49], R7 ;  /* 0x000049071e00e986 */ /* 0x000fe2000c101110 */
[----:B----4-:R-:W-:-:S03]  /*ddf0*/  FMUL R2, R220, UR20 ;  /* 0x00000014dc027c20 */ /* 0x010fc60008400000 */
[----:B------:R-:W4:Y:S02]  /*de00*/  LDL.LU R220, [R1+0x38] ;  /* 0x0000380001dc7983 */ /* 0x000f240000300800 */
[----:B-1----:R-:W-:-:S05]  /*de10*/  F2FP.SATFINITE.E4M3.F32.PACK_AB_MERGE_C R5, RZ, R2, RZ ;  /* 0x00000002ff05723e */ /* 0x002fca00048070ff */
[----:B------:R0:W-:Y:S01]  /*de20*/  @!P3 STG.E.U8 desc[UR16][R28.64+0x50], R5 ;  /* 0x000050051c00b986 */ /* 0x0001e2000c101110 */
[----:B------:R-:W-:-:S03]  /*de30*/  FMUL R3, R222, UR20 ;  /* 0x00000014de037c20 */ /* 0x000fc60008400000 */
[----:B------:R-:W4:Y:S02]  /*de40*/  LDL.LU R222, [R1+0x3c] ;  /* 0x00003c0001de7983 */ /* 0x000f240000300800 */
[----:B------:R-:W-:Y:S01]  /*de50*/  F2FP.SATFINITE.E4M3.F32.PACK_AB_MERGE_C R9, RZ, R3, RZ ;  /* 0x00000003ff09723e */ /* 0x000fe200048070ff */
[----:B------:R-:W-:Y:S02]  /*de60*/  FMUL R0, R223, UR20 ;  /* 0x00000014df007c20 */ /* 0x000fe40008400000 */
[----:B------:R-:W4:Y:S03]  /*de70*/  LDL.LU R223, [R1+0x40] ;  /* 0x0000400001df7983 */ /* 0x000f260000300800 */
[----:B------:R-:W-:Y:S01]  /*de80*/  F2FP.SATFINITE.E4M3.F32.PACK_AB_MERGE_C R13, RZ, R0, RZ ;  /* 0x00000000ff0d723e */ /* 0x000fe200048070ff */
[----:B--2---:R-:W-:Y:S02]  /*de90*/  FMUL R2, R225, UR20 ;  /* 0x00000014e1027c20 */ /* 0x004fe40008400000 */
[----:B------:R-:W2:Y:S01]  /*dea0*/  LDL.LU R225, [R1+0x44] ;  /* 0x0000440001e17983 */ /* 0x000ea20000300800 */
[----:B---3--:R-:W-:-:S03]  /*deb0*/  FMUL R0, R224, UR20 ;  /* 0x00000014e0007c20 */ /* 0x008fc60008400000 */
[----:B------:R-:W3:Y:S01]  /*dec0*/  LDL.LU R224, [R1+0x48] ;  /* 0x0000480001e07983 */ /* 0x000ee20000300800 */
[----:B------:R-:W-:Y:S01]  /*ded0*/  FMUL R3, R226, UR20 ;  /* 0x00000014e2037c20 */ /* 0x000fe20008400000 */
[----:B0-----:R-:W-:Y:S02]  /*dee0*/  F2FP.SATFINITE.E4M3.F32.PACK_AB_MERGE_C R5, RZ, R0, RZ ;  /* 0x00000000ff05723e */ /* 0x001fe400048070ff */
[----:B------:R-:W3:Y:S01]  /*def0*/  LDL.LU R226, [R1+0x4c] ;  /* 0x00004c0001e27983 */ /* 0x000ee20000300800 */
[----:B------:R-:W-:-:S03]  /*df00*/  FMUL R0, R227, UR20 ;  /* 0x00000014e3007c20 */ /* 0x000fc60008400000 */
[----:B------:R-:W3:Y:S01]  /*df10*/  LDL.LU R227, [R1+0x50] ;  /* 0x0000500001e37983 */ /* 0x000ee20000300800 */
[C---:B------:R-:W-:Y:S02]  /*df20*/  ISETP.LT.OR P2, PT, R42.reuse, 0x52, !P1 ;  /* 0x000000522a00780c */ /* 0x040fe40004f41670 */
[C---:B------:R-:W-:Y:S01]  /*df30*/  ISETP.LT.OR P6, PT, R42.reuse, 0x52, !P0 ;  /* 0x000000522a00780c */ /* 0x040fe200047c1670 */
[----:B------:R-:W3:Y:S01]  /*df40*/  LDL.LU R219, [R1+0x54] ;  /* 0x0000540001db7983 */ /* 0x000ee20000300800 */
[C---:B------:R-:W-:Y:S02]  /*df50*/  ISETP.LT.OR P5, PT, R42.reuse, 0x51, !P0 ;  /* 0x000000512a00780c */ /* 0x040fe400047a1670 */
[----:B------:R-:W-:Y:S02]  /*df60*/  ISETP.LT.OR P3, PT, R42, 0x59, !P1 ;  /* 0x000000592a00780c */ /* 0x000fe40004f61670 */
[----:B------:R-:W-:Y:S02]  /*df70*/  F2FP.SATFINITE.E4M3.F32.PACK_AB_MERGE_C R7, RZ, R2, RZ ;  /* 0x00000002ff07723e */ /* 0x000fe400048070ff */
[----:B------:R-:W-:-:S03]  /*df80*/  F2FP.SATFINITE.E4M3.F32.PACK_AB_MERGE_C R11, RZ, R0, RZ ;  /* 0x00000000ff0b723e */ /* 0x000fc600048070ff */
[----:B------:R0:W-:Y:S01]  /*df90*/  @!P2 STG.E.U8 desc[UR16][R28.64+0x51], R9 ;  /* 0x000051091c00a986 */ /* 0x0001e2000c101110 */
[----:B------:R-:W-:-:S03]  /*dfa0*/  ISETP.LT.OR P2, PT, R42, 0x5a, !P1 ;  /* 0x0000005a2a00780c */ /* 0x000fc60004f41670 */
[----:B------:R-:W-:Y:S01]  /*dfb0*/  @!P6 STG.E.U8 desc[UR16][R30.64+0x51], R7 ;  /* 0x000051071e00e986 */ /* 0x000fe2000c101110 */
[----:B------:R-:W-:-:S03]  /*dfc0*/  ISETP.LT.OR P6, PT, R42, 0x5a, !P0 ;  /* 0x0000005a2a00780c */ /* 0x000fc600047c1670 */
[----:B------:R-:W-:Y:S01]  /*dfd0*/  @!P5 STG.E.U8 desc[UR16][R30.64+0x50], R13 ;  /* 0x0000500d1e00d986 */ /* 0x000fe2000c101110 */
[----:B0-----:R-:W-:-:S03]  /*dfe0*/  F2FP.SATFINITE.E4M3.F32.PACK_AB_MERGE_C R9, RZ, R3, RZ ;  /* 0x00000003ff09723e */ /* 0x001fc600048070ff */
[----:B------:R0:W-:Y:S04]  /*dff0*/  @!P3 STG.E.U8 desc[UR16][R28.64+0x58], R5 ;  /* 0x000058051c00b986 */ /* 0x0001e8000c101110 */
[----:B------:R1:W-:Y:S01]  /*e000*/  @!P2 STG.E.U8 desc[UR16][R28.64+0x59], R9 ;  /* 0x000059091c00a986 */ /* 0x0003e2000c101110 */
[----:B------:R-:W-:-:S03]  /*e010*/  FMUL R0, R221, UR20 ;  /* 0x00000014dd007c20 */ /* 0x000fc60008400000 */
[----:B------:R-:W3:Y:S02]  /*e020*/  LDL.LU R221, [R1+0x58] ;  /* 0x0000580001dd7983 */ /* 0x000ee40000300800 */
[----:B0-----:R-:W-:-:S05]  /*e030*/  F2FP.SATFINITE.E4M3.F32.PACK_AB_MERGE_C R5, RZ, R0, RZ ;  /* 0x00000000ff05723e */ /* 0x001fca00048070ff */
[----:B------:R0:W-:Y:S01]  /*e040*/  @!P6 STG.E.U8 desc[UR16][R30.64+0x59], R5 ;  /* 0x000059051e00e986 */ /* 0x0001e2000c101110 */
[----:B----4-:R-:W-:-:S03]  /*e050*/  FMUL R2, R220, UR20 ;  /* 0x00000014dc027c20 */ /* 0x010fc60008400000 */
[----:B------:R-:W4:Y:S02]  /*e060*/  LDL.LU R220, [R1+0x5c] ;  /* 0x00005c0001dc7983 */ /* 0x000f240000300800 */
[----:B------:R-:W-:Y:S01]  /*e070*/  F2FP.SATFINITE.E4M3.F32.PACK_AB_MERGE_C R7, RZ, R2, RZ ;  /* 0x00000002ff07723e */ /* 0x000fe200048070ff */
[----:B------:R-:W-:Y:S02]  /*e080*/  FMUL R3, R222, UR20 ;  /* 0x00000014de037c20 */ /* 0x000fe40008400000 */
[----:B------:R-:W4:Y:S03]  /*e090*/  LDL.LU R222, [R1+0x60] ;  /* 0x0000600001de7983 */ /* 0x000f260000300800 */
[----:B-1----:R-:W-:Y:S01]  /*e0a0*/  F2FP.SATFINITE.E4M3.F32.PACK_AB_MERGE_C R9, RZ, R3, RZ ;  /* 0x00000003ff09723e */ /* 0x002fe200048070ff */
[----:B------:R-:W-:Y:S02]  /*e0b0*/  FMUL R4, R223, UR20 ;  /* 0x00000014df047c20 */ /* 0x000fe40008400000 */
[----:B------:R-:W4:Y:S01]  /*e0c0*/  LDL.LU R223, [R1+0x64] ;  /* 0x0000640001df7983 */ /* 0x000f220000300800 */
[----:B--2---:R-:W-:-:S03]  /*e0d0*/  FMUL R0, R225, UR20 ;  /* 0x00000014e1007c20 */ /* 0x004fc60008400000 */
[----:B------:R-:W2:Y:S01]  /*e0e0*/  LDL.LU R225, [R1+0x68] ;  /* 0x0000680001e17983 */ /* 0x000ea20000300800 */
[----:B---3--:R-:W-:Y:S01]  /*e0f0*/  FMUL R2, R224, UR20 ;  /* 0x00000014e0027c20 */ /* 0x008fe20008400000 */
[----:B0-----:R-:W-:Y:S02]  /*e100*/  F2FP.SATFINITE.E4M3.F32.PACK_AB_MERGE_C R5, RZ, R0, RZ ;  /* 0x00000000ff05723e */ /* 0x001fe400048070ff */
[----:B------:R-:W3:Y:S01]  /*e110*/  LDL.LU R224, [R1+0x6c] ;  /* 0x00006c0001e07983 */ /* 0x000ee20000300800 */
[----:B------:R-:W-:-:S03]  /*e120*/  FMUL R3, R226, UR20 ;  /* 0x00000014e2037c20 */ /* 0x000fc60008400000 */
[----:B------:R-:W3:Y:S01]  /*e130*/  LDL.LU R226, [R1+0x70] ;  /* 0x0000700001e27983 */ /* 0x000ee20000300800 */
[----:B------:R-:W-:-:S03]  /*e140*/  FMUL R0, R227, UR20 ;  /* 0x00000014e3007c20 */ /* 0x000fc60008400000 */
[----:B------:R-:W3:Y:S01]  /*e150*/  LDL.LU R227, [R1+0x74] ;  /* 0x0000740001e37983 */ /* 0x000ee20000300800 */
[C---:B------:R-:W-:Y:S02]  /*e160*/  ISETP.LT.OR P5, PT, R42.reuse, 0x59, !P0 ;  /* 0x000000592a00780c */ /* 0x040fe400047a1670 */
[C---:B------:R-:W-:Y:S02]  /*e170*/  ISETP.LT.OR P2, PT, R42.reuse, 0x62, !P1 ;  /* 0x000000622a00780c */ /* 0x040fe40004f41670 */
[C---:B------:R-:W-:Y:S02]  /*e180*/  ISETP.LT.OR P3, PT, R42.reuse, 0x61, !P1 ;  /* 0x000000612a00780c */ /* 0x040fe40004f61670 */
[----:B------:R-:W-:-:S07]  /*e190*/  ISETP.LT.OR P6, PT, R42, 0x62, !P0 ;  /* 0x000000622a00780c */ /* 0x000fce00047c1670 */
[----:B------:R-:W-:Y:S01]  /*e1a0*/  @!P5 STG.E.U8 desc[UR16][R30.64+0x58], R11 ;  /* 0x0000580b1e00d986 */ /* 0x000fe2000c101110 */
[----:B------:R-:W-:-:S03]  /*e1b0*/  ISETP.LT.OR P5, PT, R42, 0x61, !P0 ;  /* 0x000000612a00780c */ /* 0x000fc600047a1670 */
[----:B------:R0:W-:Y:S01]  /*e1c0*/  @!P2 STG.E.U8 desc[UR16][R28.64+0x61], R9 ;  /* 0x000061091c00a986 */ /* 0x0001e2000c101110 */
[----:B------:R-:W-:-:S03]  /*e1d0*/  ISETP.LT.OR P2, PT, R42, 0x6a, !P1 ;  /* 0x0000006a2a00780c */ /* 0x000fc60004f41670 */
[----:B------:R1:W-:Y:S01]  /*e1e0*/  @!P3 STG.E.U8 desc[UR16][R28.64+0x60], R7 ;  /* 0x000060071c00b986 */ /* 0x0003e2000c101110 */
[----:B------:R-:W-:Y:S02]  /*e1f0*/  ISETP.LT.OR P3, PT, R42, 0x69, !P1 ;  /* 0x000000692a00780c */ /* 0x000fe40004f61670 */
[----:B------:R-:W-:Y:S01]  /*e200*/  F2FP.SATFINITE.E4M3.F32.PACK_AB_MERGE_C R13, RZ, R4, RZ ;  /* 0x00000004ff0d723e */ /* 0x000fe200048070ff */
[----:B------:R1:W-:Y:S01]  /*e210*/  @!P6 STG.E.U8 desc[UR16][R30.64+0x61], R5 ;  /* 0x000061051e00e986 */ /* 0x0003e2000c101110 */
[----:B0-----:R-:W-:-:S03]  /*e220*/  F2FP.SATFINITE.E4M3.F32.PACK_AB_MERGE_C R9, RZ, R3, RZ ;  /* 0x00000003ff09723e */ /* 0x001fc600048070ff */
[----:B------:R-:W-:Y:S01]  /*e230*/  @!P5 STG.E.U8 desc[UR16][R30.64+0x60], R13 ;  /* 0x0000600d1e00d986 */ /* 0x000fe2000c101110 */
[----:B-1----:R-:W-:-:S03]  /*e240*/  F2FP.SATFINITE.E4M3.F32.PACK_AB_MERGE_C R7, RZ, R2, RZ ;  /* 0x00000002ff07723e */ /* 0x002fc600048070ff */
[----:B------:R-:W-:Y:S01]  /*e250*/  @!P2 STG.E.U8 desc[UR16][R28.64+0x69], R9 ;  /* 0x000069091c00a986 */ /* 0x000fe2000c101110 */
[C---:B------:R-:W-:Y:S02]  /*e260*/  ISETP.LT.OR P5, PT, R42.reuse, 0x69, !P0 ;  /* 0x000000692a00780c */ /* 0x040fe400047a1670 */
[C---:B------:R-:W-:Y:S01]  /*e270*/  ISETP.LT.OR P6, PT, R42.reuse, 0x6a, !P0 ;  /* 0x0000006a2a00780c */ /* 0x040fe200047c1670 */
[----:B------:R0:W-:Y:S01]  /*e280*/  @!P3 STG.E.U8 desc[UR16][R28.64+0x68], R7 ;  /* 0x000068071c00b986 */ /* 0x0001e2000c101110 */
[C---:B------:R-:W-:Y:S01]  /*e290*/  ISETP.LT.OR P2, PT, R42.reuse, 0x72, !P1 ;  /* 0x000000722a00780c */ /* 0x040fe20004f41670 */
[----:B------:R-:W-:Y:S01]  /*e2a0*/  FMUL R2, R219, UR20 ;  /* 0x00000014db027c20 */ /* 0x000fe20008400000 */
[----:B------:R-:W-:Y:S02]  /*e2b0*/  ISETP.LT.OR P3, PT, R42, 0x71, !P1 ;  /* 0x000000712a00780c */ /* 0x000fe40004f61670 */
[----:B------:R-:W-:Y:S02]  /*e2c0*/  F2FP.SATFINITE.E4M3.F32.PACK_AB_MERGE_C R11, RZ, R0, RZ ;  /* 0x00000000ff0b723e */ /* 0x000fe400048070ff */
[----:B------:R-:W-:-:S03]  /*e2d0*/  F2FP.SATFINITE.E4M3.F32.PACK_AB_MERGE_C R5, RZ, R2, RZ ;  /* 0x00000002ff05723e */ /* 0x000fc600048070ff */
[----:B------:R-:W-:Y:S01]  /*e2e0*/  @!P5 STG.E.U8 desc[UR16][R30.64+0x68], R11 ;  /* 0x0000680b1e00d986 */ /* 0x000fe2000c101110 */
[----:B------:R-:W-:-:S03]  /*e2f0*/  ISETP.LT.OR P5, PT, R42, 0x71, !P0 ;  /* 0x000000712a00780c */ /* 0x000fc600047a1670 */
[----:B------:R-:W-:Y:S01]  /*e300*/  @!P6 STG.E.U8 desc[UR16][R30.64+0x69], R5 ;  /* 0x000069051e00e986 */ /* 0x000fe2000c101110 */
[----:B------:R-:W-:Y:S01]  /*e310*/  ISETP.LT.OR P6, PT, R42, 0x72, !P0 ;  /* 0x000000722a00780c */ /* 0x000fe200047c1670 */
[----:B------:R-:W-:-:S05]  /*e320*/  FMUL R0, R221, UR20 ;  /* 0x00000014dd007c20 */ /* 0x000fca0008400000 */
[----:B0-----:R-:W-:-:S05]  /*e330*/  F2FP.SATFINITE.E4M3.F32.PACK_AB_MERGE_C R7, RZ, R0, RZ ;  /* 0x00000000ff07723e */ /* 0x001fca00048070ff */
[----:B------:R0:W-:Y:S01]  /*e340*/  @!P3 STG.E.U8 desc[UR16][R28.64+0x70], R7 ;  /* 0x000070071c00b986 */ /* 0x0001e2000c101110 */
[C---:B------:R-:W-:Y:S02]  /*e350*/  ISETP.LT.OR P3, PT, R42.reuse, 0x79, !P0 ;  /* 0x000000792a00780c */ /* 0x040fe40004761670 */
[----:B------:R-:W-:Y:S01]  /*e360*/  ISETP.LT.OR P0, PT, R42, 0x7a, !P0 ;  /* 0x0000007a2a00780c */ /* 0x000fe20004701670 */
[----:B----4-:R-:W-:-:S05]  /*e370*/  FMUL R3, R220, UR20 ;  /* 0x00000014dc037c20 */ /* 0x010fca0008400000 */
[----:B------:R-:W-:-:S05]  /*e380*/  F2FP.SATFINITE.E4M3.F32.PACK_AB_MERGE_C R9, RZ, R3, RZ ;  /* 0x00000003ff09723e */ /* 0x000fca00048070ff */
[----:B------:R1:W-:Y:S01]  /*e390*/  @!P2 STG.E.U8 desc[UR16][R28.64+0x71], R9 ;  /* 0x000071091c00a986 */ /* 0x0003e2000c101110 */
[C---:B------:R-:W-:Y:S02]  /*e3a0*/  ISETP.LT.OR P2, PT, R42.reuse, 0x79, !P1 ;  /* 0x000000792a00780c */ /* 0x040fe40004f41670 */
[----:B------:R-:W-:Y:S01]  /*e3b0*/  ISETP.LT.OR P1, PT, R42, 0x7a, !P1 ;  /* 0x0000007a2a00780c */ /* 0x000fe20004f21670 */
[----:B------:R-:W-:-:S05]  /*e3c0*/  FMUL R0, R222, UR20 ;  /* 0x00000014de007c20 */ /* 0x000fca0008400000 */
[----:B------:R-:W-:-:S05]  /*e3d0*/  F2FP.SATFINITE.E4M3.F32.PACK_AB_MERGE_C R13, RZ, R0, RZ ;  /* 0x00000000ff0d723e */ /* 0x000fca00048070ff */
[----:B------:R4:W-:Y:S01]  /*e3e0*/  @!P5 STG.E.U8 desc[UR16][R30.64+0x70], R13 ;  /* 0x0000700d1e00d986 */ /* 0x0009e2000c101110 */
[----:B------:R-:W-:Y:S01]  /*e3f0*/  FMUL R0, R223, UR20 ;  /* 0x00000014df007c20 */ /* 0x000fe20008400000 */
[----:B--2---:R-:W-:Y:S01]  /*e400*/  FMUL R2, R225, UR20 ;  /* 0x00000014e1027c20 */ /* 0x004fe20008400000 */
[----:B---3--:R-:W-:-:S03]  /*e410*/  FMUL R3, R224, UR20 ;  /* 0x00000014e0037c20 */ /* 0x008fc60008400000 */
[----:B0-----:R-:W-:Y:S01]  /*e420*/  F2FP.SATFINITE.E4M3.F32.PACK_AB_MERGE_C R7, RZ, R0, RZ ;  /* 0x00000000ff07723e */ /* 0x001fe200048070ff */
[----:B------:R-:W-:Y:S01]  /*e430*/  FMUL R4, R226, UR20 ;  /* 0x00000014e2047c20 */ /* 0x000fe20008400000 */
[----:B------:R-:W-:Y:S01]  /*e440*/  FMUL R5, R227, UR20 ;  /* 0x00000014e3057c20 */ /* 0x000fe20008400000 */
[----:B-1----:R-:W-:Y:S02]  /*e450*/  F2FP.SATFINITE.E4M3.F32.PACK_AB_MERGE_C R9, RZ, R2, RZ ;  /* 0x00000002ff09723e */ /* 0x002fe400048070ff */
[----:B------:R-:W-:Y:S02]  /*e460*/  F2FP.SATFINITE.E4M3.F32.PACK_AB_MERGE_C R3, RZ, R3, RZ ;  /* 0x00000003ff03723e */ /* 0x000fe400048070ff */
[----:B------:R-:W-:Y:S02]  /*e470*/  F2FP.SATFINITE.E4M3.F32.PACK_AB_MERGE_C R11, RZ, R4, RZ ;  /* 0x00000004ff0b723e */ /* 0x000fe400048070ff */
[----:B------:R-:W-:Y:S01]  /*e480*/  F2FP.SATFINITE.E4M3.F32.PACK_AB_MERGE_C R5, RZ, R5, RZ ;  /* 0x00000005ff05723e */ /* 0x000fe200048070ff */
[----:B------:R4:W-:Y:S04]  /*e490*/  @!P6 STG.E.U8 desc[UR16][R30.64+0x71], R7 ;  /* 0x000071071e00e986 */ /* 0x0009e8000c101110 */
[----:B------:R4:W-:Y:S04]  /*e4a0*/  @!P2 STG.E.U8 desc[UR16][R28.64+0x78], R9 ;  /* 0x000078091c00a986 */ /* 0x0009e8000c101110 */
[----:B------:R4:W-:Y:S04]  /*e4b0*/  @!P1 STG.E.U8 desc[UR16][R28.64+0x79], R3 ;  /* 0x000079031c009986 */ /* 0x0009e8000c101110 */
[----:B------:R4:W-:Y:S04]  /*e4c0*/  @!P3 STG.E.U8 desc[UR16][R30.64+0x78], R11 ;  /* 0x0000780b1e00b986 */ /* 0x0009e8000c101110 */
[----:B------:R4:W-:Y:S02]  /*e4d0*/  @!P0 STG.E.U8 desc[UR16][R30.64+0x79], R5 ;  /* 0x000079051e008986 */ /* 0x0009e4000c101110 */
.L_x_290:
[----:B------:R-:W-:Y:S05]  /*e4e0*/  BSYNC B0 ;  /* 0x0000000000007941 */ /* 0x000fea0003800000 */
.L_x_32:
[----:B0---4-:R-:W4:Y:S04]  /*e4f0*/  LDL.LU R3, [R1+0x78] ;  /* 0x0000780001037983 */ /* 0x011f280000300800 */
[----:B------:R-:W4:Y:S01]  /*e500*/  LDL.LU R2, [R1+0x7c] ;  /* 0x00007c0001027983 */ /* 0x000f220000300800 */
[----:B------:R-:W-:Y:S01]  /*e510*/  ULDC UR6, c[0x0][0xc] ;  /* 0x0000030000067ab9 */ /* 0x000fe20000000800 */
[----:B------:R-:W-:Y:S01]  /*e520*/  ULDC UR7, c[0x0][0x10] ;  /* 0x0000040000077ab9 */ /* 0x000fe20000000800 */
[----:B------:R-:W4:Y:S01]  /*e530*/  LDC R5, c[0x0][0x14] ;  /* 0x00000500ff057b82 */ /* 0x000f220000000800 */
[----:B------:R-:W-:Y:S01]  /*e540*/  UIMAD.WIDE.U32 UR6, UR6, UR7, URZ ;  /* 0x00000007060672a5 */ /* 0x000fe2000f8e003f */
[----:B-----5:R-:W-:Y:S01]  /*e550*/  PRMT R0, RZ, 0x7610, R0 ;  /* 0x00007610ff007816 */ /* 0x020fe20000000000 */
[----:B------:R-:W-:-:S04]  /*e560*/  UMOV UR22, 0xffffffff ;  /* 0xffffffff00167882 */ /* 0x000fc80000000000 */
[----:B----4-:R-:W-:-:S04]  /*e570*/  IMAD.WIDE.U32 R2, R5, UR6, R2 ;  /* 0x0000000605027c25 */ /* 0x010fc8000f8e0002 */
[----:B------:R-:W-:Y:S01]  /*e580*/  IMAD R5, R5, UR7, RZ ;  /* 0x0000000705057c24 */ /* 0x000fe2000f8e02ff */
[----:B------:R-:W-:Y:S01]  /*e590*/  ULDC.64 UR6, c[0x0][0x650] ;  /* 0x0001940000067ab9 */ /* 0x000fe20000000a00 */
[----:B------:R-:W-:Y:S01]  /*e5a0*/  IMAD.MOV.U32 R19, RZ, RZ, R2 ;  /* 0x000000ffff137224 */ /* 0x000fe200078e0002 */
[----:B------:R-:W-:Y:S01]  /*e5b0*/  ISETP.GE.U32.AND P0, PT, R2, UR6, PT ;  /* 0x0000000602007c0c */ /* 0x000fe2000bf06070 */
[----:B------:R-:W-:Y:S02]  /*e5c0*/  IMAD.IADD R22, R3, 0x1, R5 ;  /* 0x0000000103167824 */ /* 0x000fe400078e0205 */
[----:B------:R-:W-:-:S03]  /*e5d0*/  IMAD.MOV.U32 R2, RZ, RZ, -0x1 ;  /* 0xffffffffff027424 */ /* 0x000fc600078e00ff */
[----:B------:R0:W-:Y:S01]  /*e5e0*/  STL [R1+0x78], R22 ;  /* 0x0000781601007387 */ /* 0x0001e20000100800 */
[----:B------:R-:W-:-:S03]  /*e5f0*/  ISETP.GE.U32.AND.EX P0, PT, R22, UR7, PT, P0 ;  /* 0x0000000716007c0c */ /* 0x000fc6000bf06100 */
[----:B------:R0:W-:Y:S04]  /*e600*/  STL [R1+0x7c], R19 ;  /* 0x00007c1301007387 */ /* 0x0001e80000100800 */
[----:B------:R0:W-:Y:S06]  /*e610*/  STL [R1+0x84], R2 ;  /* 0x0000840201007387 */ /* 0x0001ec0000100800 */
[----:B------:R-:W-:Y:S05]  /*e620*/  @P0 BRA `(.L_x_291) ;  /* 0x00000004006c0947 */ /* 0x000fea0003800000 */
[----:B------:R-:W4:Y:S01]  /*e630*/  S2R R14, SR_CTAID.X ;  /* 0x00000000000e7919 */ /* 0x000f220000002500 */
[----:B------:R-:W5:Y:S01]  /*e640*/  LDC.64 R8, c[0x0][0x628] ;  /* 0x00018a00ff087b82 */ /* 0x000f620000000a00 */
[----:B------:R-:W-:Y:S01]  /*e650*/  ULDC UR6, c[0x0][0x150] ;  /* 0x0000540000067ab9 */ /* 0x000fe20000000800 */
[----:B------:R-:W-:Y:S01]  /*e660*/  IMAD.MOV.U32 R6, RZ, RZ, R19 ;  /* 0x000000ffff067224 */ /* 0x000fe200078e0013 */
[----:B------:R-:W0:Y:S01]  /*e670*/  S2R R16, SR_CTAID.Y ;  /* 0x0000000000107919 */ /* 0x000e220000002600 */
[----:B------:R-:W-:-:S04]  /*e680*/  IMAD.MOV.U32 R7, RZ, RZ, R22 ;  /* 0x000000ffff077224 */ /* 0x000fc800078e0016 */
[----:B------:R-:W0:Y:S08]  /*e690*/  LDC R17, c[0x0][0x144] ;  /* 0x00005100ff117b82 */ /* 0x000e300000000800 */
[----:B------:R-:W0:Y:S08]  /*e6a0*/  LDC R10, c[0x0][0x630] ;  /* 0x00018c00ff0a7b82 */ /* 0x000e300000000800 */
[----:B------:R-:W0:Y:S01]  /*e6b0*/  LDC.64 R12, c[0x0][0x620] ;  /* 0x00018800ff0c7b82 */ /* 0x000e220000000a00 */
[----:B-----5:R-:W-:-:S04]  /*e6c0*/  ISETP.NE.U32.AND P0, PT, R8, RZ, PT ;  /* 0x000000ff0800720c */ /* 0x020fc80003f05070 */
[----:B------:R-:W-:Y:S02]  /*e6d0*/  ISETP.NE.AND.EX P0, PT, R9, RZ, PT, P0 ;  /* 0x000000ff0900720c */ /* 0x000fe40003f05300 */
[----:B----4-:R-:W-:-:S05]  /*e6e0*/  I2FP.F32.U32 R0, R14 ;  /* 0x0000000e00007245 */ /* 0x010fca0000201000 */
[----:B------:R-:W-:-:S04]  /*e6f0*/  FMUL R0, R0, UR6 ;  /* 0x0000000600007c20 */ /* 0x000fc80008400000 */
[----:B------:R4:W0:Y:S02]  /*e700*/  F2I.U32.TRUNC.NTZ R15, R0 ;  /* 0x00000000000f7305 */ /* 0x000824000020f000 */
[----:B------:R-:W-:Y:S05]  /*e710*/  @!P0 BRA `(.L_x_292) ;  /* 0x0000000000288947 */ /* 0x000fea0003800000 */
[----:B----4-:R-:W4:Y:S02]  /*e720*/  LDC R0, c[0x0][0x634] ;  /* 0x00018d00ff007b82 */ /* 0x010f240000000800 */
[----:B----4-:R-:W-:-:S05]  /*e730*/  IADD3 R7, P0, R19, R0, RZ ;  /* 0x0000000013077210 */ /* 0x010fca0007f1e0ff */
[----:B------:R-:W-:-:S04]  /*e740*/  IMAD.X R11, RZ, RZ, R22, P0 ;  /* 0x000000ffff0b7224 */ /* 0x000fc800000e0616 */
[----:B0-----:R-:W-:-:S04]  /*e750*/  IMAD.WIDE.U32 R2, R11, R8, RZ ;  /* 0x000000080b027225 */ /* 0x001fc800078e00ff */
[----:B------:R-:W-:-:S04]  /*e760*/  IMAD.WIDE.U32 R4, P0, R7, R9, R2 ;  /* 0x0000000907047225 */ /* 0x000fc80007800002 */
[----:B------:R-:W-:-:S04]  /*e770*/  IMAD.WIDE.U32 R2, R7, R8, RZ ;  /* 0x0000000807027225 */ /* 0x000fc800078e00ff */
[----:B------:R-:W-:Y:S01]  /*e780*/  IMAD.X R7, RZ, RZ, RZ, P0 ;  /* 0x000000ffff077224 */ /* 0x000fe200000e06ff */
[----:B------:R-:W-:Y:S01]  /*e790*/  IADD3 RZ, P0, R3, R4, RZ ;  /* 0x0000000403ff7210 */ /* 0x000fe20007f1e0ff */
[----:B------:R-:W-:-:S04]  /*e7a0*/  IMAD.MOV.U32 R6, RZ, RZ, R5 ;  /* 0x000000ffff067224 */ /* 0x000fc800078e0005 */
[----:B------:R-:W-:-:S08]  /*e7b0*/  IMAD.WIDE.U32.X R6, R11, R9, R6, P0 ;  /* 0x000000090b067225 */ /* 0x000fd000000e0406 */
.L_x_292:
[-CC-:B01----:R-:W-:Y:S01]  /*e7c0*/  SHF.R.U64 R24, R6, R10.reuse, R7.reuse ;  /* 0x0000000a06187219 */ /* 0x183fe20000001207 */
[----:B------:R-:W0:Y:S01]  /*e7d0*/  LDC.64 R20, c[0x0][0x640] ;  /* 0x00019000ff147b82 */ /* 0x000e220000000a00 */
[----:B----4-:R-:W-:Y:S01]  /*e7e0*/  SHF.R.U32.HI R0, RZ, R10, R7 ;  /* 0x0000000aff007219 */ /* 0x010fe20000011607 */
[----:B------:R-:W-:Y:S01]  /*e7f0*/  IMAD.MOV.U32 R2, RZ, RZ, R19 ;  /* 0x000000ffff027224 */ /* 0x000fe200078e0013 */
[----:B------:R-:W-:Y:S01]  /*e800*/  IADD3 R5, P0, RZ, -R24, RZ ;  /* 0x80000018ff057210 */ /* 0x000fe20007f1e0ff */
[----:B------:R-:W-:Y:S01]  /*e810*/  IMAD.MOV R15, RZ, RZ, -R15 ;  /* 0x000000ffff0f7224 */ /* 0x000fe200078e0a0f */
[----:B------:R-:W-:Y:S01]  /*e820*/  ULDC UR6, c[0x0][0x154] ;  /* 0x0000550000067ab9 */ /* 0x000fe20000000800 */
[----:B------:R-:W-:Y:S02]  /*e830*/  IMAD.MOV.U32 R7, RZ, RZ, 0x1 ;  /* 0x00000001ff077424 */ /* 0x000fe400078e00ff */
[----:B------:R-:W1:Y:S01]  /*e840*/  LDC R4, c[0x0][0x618] ;  /* 0x00018600ff047b82 */ /* 0x000e620000000800 */
[----:B------:R-:W-:-:S02]  /*e850*/  IMAD.X R3, RZ, RZ, ~R0, P0 ;  /* 0x000000ffff037224 */ /* 0x000fc400000e0e00 */
[----:B------:R-:W-:Y:S02]  /*e860*/  IMAD R15, R17, R15, R14 ;  /* 0x0000000f110f7224 */ /* 0x000fe400078e020e */
[-C--:B------:R-:W-:Y:S02]  /*e870*/  IMAD R0, R3, R12.reuse, RZ ;  /* 0x0000000c03007224 */ /* 0x080fe400078e02ff */
[----:B------:R-:W-:Y:S01]  /*e880*/  IMAD.MOV.U32 R3, RZ, RZ, R22 ;  /* 0x000000ffff037224 */ /* 0x000fe200078e0016 */
[----:B------:R-:W4:Y:S01]  /*e890*/  LDC R6, c[0x0][0x608] ;  /* 0x00018200ff067b82 */ /* 0x000f220000000800 */
[----:B------:R-:W-:-:S04]  /*e8a0*/  IMAD.WIDE.U32 R2, R5, R12, R2 ;  /* 0x0000000c05027225 */ /* 0x000fc800078e0002 */
[----:B------:R-:W-:-:S03]  /*e8b0*/  IMAD R5, R5, R13, R0 ;  /* 0x0000000d05057224 */ /* 0x000fc600078e0200 */
[----:B------:R-:W5:Y:S01]  /*e8c0*/  LDC R18, c[0x0][0x658] ;  /* 0x00019600ff127b82 */ /* 0x000f620000000800 */
[----:B------:R-:W-:Y:S01]  /*e8d0*/  I2FP.F32.U32 R0, R16 ;  /* 0x0000001000007245 */ /* 0x000fe20000201000 */
[----:B------:R-:W-:Y:S01]  /*e8e0*/  IMAD.IADD R3, R3, 0x1, R5 ;  /* 0x0000000103037824 */ /* 0x000fe200078e0205 */
[----:B0-----:R-:W-:Y:S01]  /*e8f0*/  ISETP.NE.U32.AND P0, PT, R20, RZ, PT ;  /* 0x000000ff1400720c */ /* 0x001fe20003f05070 */
[----:B------:R-:W-:Y:S02]  /*e900*/  IMAD.MOV.U32 R5, RZ, RZ, -0x1 ;  /* 0xffffffffff057424 */ /* 0x000fe400078e00ff */
[----:B------:R-:W-:Y:S02]  /*e910*/  FMUL R0, R0, UR6 ;  /* 0x0000000600007c20 */ /* 0x000fe40008400000 */
[----:B------:R-:W0:Y:S01]  /*e920*/  LDC R13, c[0x0][0x148] ;  /* 0x00005200ff0d7b82 */ /* 0x000e220000000800 */
[----:B-1----:R-:W-:Y:S01]  /*e930*/  SHF.R.U64 R10, R2, R4, R3 ;  /* 0x00000004020a7219 */ /* 0x002fe20000001203 */
[----:B------:R1:W0:Y:S01]  /*e940*/  F2I.U32.TRUNC.NTZ R12, R0 ;  /* 0x00000000000c7305 */ /* 0x000222000020f000 */
[----:B------:R-:W-:-:S02]  /*e950*/  ISETP.NE.AND.EX P0, PT, R21, RZ, PT, P0 ;  /* 0x000000ff1500720c */ /* 0x000fc40003f05300 */
[----:B------:R-:W-:-:S03]  /*e960*/  SHF.R.U32.HI R3, RZ, R4, R3 ;  /* 0x00000004ff037219 */ /* 0x000fc60000011603 */
[----:B------:R-:W0:Y:S01]  /*e970*/  LDC R14, c[0x0][0x600] ;  /* 0x00018000ff0e7b82 */ /* 0x000e220000000800 */
[-CC-:B----4-:R-:W-:Y:S02]  /*e980*/  SHF.R.U64 R8, R10, R6.reuse, R3.reuse ;  /* 0x000000060a087219 */ /* 0x190fe40000001203 */
[----:B------:R-:W-:-:S05]  /*e990*/  SHF.R.U32.HI R3, RZ, R6, R3 ;  /* 0x00000006ff037219 */ /* 0x000fca0000011603 */
[----:B------:R-:W4:Y:S01]  /*e9a0*/  LDC R19, c[0x0][0x648] ;  /* 0x00019200ff137b82 */ /* 0x000f220000000800 */
[-CC-:B-----5:R-:W-:Y:S02]  /*e9b0*/  SHF.R.U64 R11, R8, R18.reuse, R3.reuse ;  /* 0x00000012080b7219 */ /* 0x1a0fe40000001203 */
[-C--:B------:R-:W-:Y:S02]  /*e9c0*/  SHF.L.U32 R5, R5, R18.reuse, RZ ;  /* 0x0000001205057219 */ /* 0x080fe400000006ff */
[-C--:B------:R-:W-:Y:S01]  /*e9d0*/  SHF.R.U32.HI R3, RZ, R18.reuse, R3 ;  /* 0x00000012ff037219 */ /* 0x080fe20000011603 */
[----:B------:R-:W-:Y:S01]  /*e9e0*/  IMAD.MOV.U32 R2, RZ, RZ, R11 ;  /* 0x000000ffff027224 */ /* 0x000fe200078e000b */
[----:B------:R-:W-:Y:S01]  /*e9f0*/  SHF.L.U32 R40, R7, R18, RZ ;  /* 0x0000001207287219 */ /* 0x000fe200000006ff */
[----:B------:R-:W0:Y:S01]  /*ea00*/  LDC R22, c[0x0][0x638] ;  /* 0x00018e00ff167b82 */ /* 0x000e220000000800 */
[----:B------:R-:W-:-:S07]  /*ea10*/  LOP3.LUT R17, RZ, R5, RZ, 0x33, !PT ;  /* 0x00000005ff117212 */ /* 0x000fce00078e33ff */
[----:B------:R-:W0:Y:S01]  /*ea20*/  LDC R23, c[0x0][0x610] ;  /* 0x00018400ff177b82 */ /* 0x000e220000000800 */
[----:B-1----:R-:W-:Y:S05]  /*ea30*/  @!P0 BRA `(.L_x_293) ;  /* 0x0000000000288947 */ /* 0x002fea0003800000 */
        /* <DEDUP_REMOVED lines=10> */
.L_x_293:
[----:B----4-:R-:W-:Y:S01]  /*eae0*/  SHF.R.U64 R0, R2, R19, R3 ;  /* 0x0000001302007219 */ /* 0x010fe20000001203 */
[----:B0-----:R-:W-:Y:S01]  /*eaf0*/  VIADD R3, R14, 0xffffffff ;  /* 0xffffffff0e037836 */ /* 0x001fe20000000000 */
[----:B------:R-:W-:Y:S01]  /*eb00*/  LOP3.LUT R5, R8, R17, RZ, 0xc0, !PT ;  /* 0x0000001108057212 */ /* 0x000fe200078ec0ff */
[----:B------:R-:W-:Y:S01]  /*eb10*/  IMAD.MOV R12, RZ, RZ, -R12 ;  /* 0x000000ffff0c7224 */ /* 0x000fe200078e0a0c */
[----:B------:R-:W-:Y:S01]  /*eb20*/  R2UR UR22, R24 ;  /* 0x00000000181672ca */ /* 0x000fe200000e0000 */
[----:B------:R-:W-:Y:S01]  /*eb30*/  IMAD.MOV R2, RZ, RZ, -R0 ;  /* 0x000000ffff027224 */ /* 0x000fe200078e0a00 */
[----:B------:R-:W-:Y:S01]  /*eb40*/  LOP3.LUT R3, R10, R3, RZ, 0xc0, !PT ;  /* 0x000000030a037212 */ /* 0x000fe200078ec0ff */
[----:B------:R-:W-:Y:S02]  /*eb50*/  IMAD R40, R40, R0, R5 ;  /* 0x0000000028287224 */ /* 0x000fe400078e0205 */
[----:B------:R-:W-:Y:S02]  /*eb60*/  @P4 IMAD R15, R13, R12, R16 ;  /* 0x0000000c0d0f4224 */ /* 0x000fe400078e0210 */
[----:B------:R-:W-:-:S02]  /*eb70*/  IMAD R0, R2, R22, R11 ;  /* 0x0000001602007224 */ /* 0x000fc400078e020b */
[----:B------:R-:W-:Y:S02]  /*eb80*/  IMAD R40, R40, R23, R15 ;  /* 0x0000001728287224 */ /* 0x000fe400078e020f */
[----:B------:R-:W-:Y:S02]  /*eb90*/  IMAD R3, R0, R14, R3 ;  /* 0x0000000e00037224 */ /* 0x000fe400078e0203 */
[----:B------:R-:W-:-:S03]  /*eba0*/  IMAD.MOV.U32 R0, RZ, RZ, 0x1 ;  /* 0x00000001ff007424 */ /* 0x000fc600078e00ff */
[----:B------:R-:W-:Y:S02]  /*ebb0*/  SEL R2, R3, R40, !P4 ;  /* 0x0000002803027207 */ /* 0x000fe40006000000 */
[----:B------:R-:W-:-:S03]  /*ebc0*/  SEL R40, R40, R3, !P4 ;  /* 0x0000000328287207 */ /* 0x000fc60006000000 */
[----:B------:R4:W-:Y:S04]  /*ebd0*/  STL [R1+0x84], R2 ;  /* 0x0000840201007387 */ /* 0x0009e80000100800 */
.L_x_291:
[----:B------:R0:W-:Y:S01]  /*ebe0*/  STL [R1+0x80], R40 ;  /* 0x0000802801007387 */ /* 0x0001e20000100800 */
[----:B------:R-:W-:-:S13]  /*ebf0*/  LOP3.LUT P0, RZ, R0, 0xff, RZ, 0xc0, !PT ;  /* 0x000000ff00ff7812 */ /* 0x000fda000780c0ff */
[----:B0-----:R-:W-:Y:S05]  /*ec00*/  @P0 BRA `(.L_x_294) ;  /* 0xffffff2400a00947 */ /* 0x001fea000383ffff */
[----:B------:R-:W-:Y:S05]  /*ec10*/  EXIT ;  /* 0x000000000000794d */ /* 0x000fea0003800000 */
.L_x_4:
[----:B------:R-:W2:Y:S01]  /*ec20*/  LDL R16, [R1+0x7c] ;  /* 0x00007c0001107983 */ /* 0x000ea20000100800 */
[----:B------:R-:W-:-:S03]  /*ec30*/  ULDC.64 UR4, c[0x0][0x650] ;  /* 0x0001940000047ab9 */ /* 0x000fc60000000a00 */
[----:B------:R-:W3:Y:S01]  /*ec40*/  LDL R17, [R1+0x78] ;  /* 0x0000780001117983 */ /* 0x000ee20000100800 */
[----:B------:R-:W-:Y:S01]  /*ec50*/  PRMT R4, RZ, 0x7610, R4 ;  /* 0x00007610ff047816 */ /* 0x000fe20000000004 */
[----:B------:R-:W-:Y:S02]  /*ec60*/  IMAD.MOV.U32 R5, RZ, RZ, -0x1 ;  /* 0xffffffffff057424 */ /* 0x000fe400078e00ff */
[----:B------:R-:W-:Y:S02]  /*ec70*/  IMAD.MOV.U32 R6, RZ, RZ, -0x1 ;  /* 0xffffffffff067424 */ /* 0x000fe400078e00ff */
[----:B------:R-:W-:Y:S01]  /*ec80*/  IMAD.MOV.U32 R11, RZ, RZ, -0x1 ;  /* 0xffffffffff0b7424 */ /* 0x000fe200078e00ff */
[----:B--2---:R-:W-:-:S04]  /*ec90*/  ISETP.GE.U32.AND P0, PT, R16, UR4, PT ;  /* 0x0000000410007c0c */ /* 0x004fc8000bf06070 */
[----:B---3--:R-:W-:-:S13]  /*eca0*/  ISETP.GE.U32.AND.EX P0, PT, R17, UR5, PT, P0 ;  /* 0x0000000511007c0c */ /* 0x008fda000bf06100 */
[----:B------:R-:W-:Y:S05]  /*ecb0*/  @P0 BRA `(.L_x_295) ;  /* 0x00000004005c0947 */ /* 0x000fea0003800000 */
        /* <DEDUP_REMOVED lines=18> */
.L_x_296:
[-CC-:B------:R-:W-:Y:S01]  /*ede0*/  SHF.R.U64 R11, R8, R12.reuse, R9.reuse ;  /* 0x0000000c080b7219 */ /* 0x180fe20000001209 */
[----:B------:R-:W0:Y:S01]  /*edf0*/  LDC.64 R20, c[0x0][0x640] ;  /* 0x00019000ff147b82 */ /* 0x000e220000000a00 */
[----:B------:R-:W-:Y:S01]  /*ee00*/  SHF.R.U32.HI R3, RZ, R12, R9 ;  /* 0x0000000cff037219 */ /* 0x000fe20000011609 */
[----:B------:R-:W-:Y:S01]  /*ee10*/  ULDC UR4, c[0x0][0x150] ;  /* 0x0000540000047ab9 */ /* 0x000fe20000000800 */
[----:B------:R-:W-:Y:S01]  /*ee20*/  IADD3 R7, P0, RZ, -R11, RZ ;  /* 0x8000000bff077210 */ /* 0x000fe20007f1e0ff */
[----:B------:R-:W-:Y:S01]  /*ee30*/  IMAD.MOV.U32 R4, RZ, RZ, R16 ;  /* 0x000000ffff047224 */ /* 0x000fe200078e0010 */
[----:B------:R-:W-:Y:S01]  /*ee40*/  I2FP.F32.U32 R6, R2 ;  /* 0x0000000200067245 */ /* 0x000fe20000201000 */
[----:B------:R-:W-:Y:S02]  /*ee50*/  IMAD.MOV.U32 R5, RZ, RZ, R17 ;  /* 0x000000ffff057224 */ /* 0x000fe400078e0011 */
[----:B------:R-:W1:Y:S01]  /*ee60*/  LDC R10, c[0x0][0x618] ;  /* 0x00018600ff0a7b82 */ /* 0x000e620000000800 */
[----:B------:R-:W-:-:S02]  /*ee70*/  IMAD.X R3, RZ, RZ, ~R3, P0 ;  /* 0x000000ffff037224 */ /* 0x000fc400000e0e03 */
[----:B------:R-:W-:Y:S01]  /*ee80*/  FMUL R9, R6, UR4 ;  /* 0x0000000406097c20 */ /* 0x000fe20008400000 */
[----:B------:R-:W-:Y:S01]  /*ee90*/  IMAD.WIDE.U32 R4, R7, R14, R4 ;  /* 0x0000000e07047225 */ /* 0x000fe200078e0004 */
[----:B------:R-:W-:-:S03]  /*eea0*/  ULDC UR4, c[0x0][0x154] ;  /* 0x0000550000047ab9 */ /* 0x000fc60000000800 */
[----:B------:R-:W-:Y:S01]  /*eeb0*/  IMAD R6, R3, R14, RZ ;  /* 0x0000000e03067224 */ /* 0x000fe200078e02ff */
[----:B------:R-:W2:Y:S01]  /*eec0*/  LDC R13, c[0x0][0x144] ;  /* 0x00005100ff0d7b82 */ /* 0x000ea20000000800 */
[----:B------:R-:W3:Y:S02]  /*eed0*/  F2I.U32.TRUNC.NTZ R9, R9 ;  /* 0x0000000900097305 */ /* 0x000ee4000020f000 */
[----:B------:R-:W-:Y:S02]  /*eee0*/  IMAD R3, R7, R15, R6 ;  /* 0x0000000f07037224 */ /* 0x000fe400078e0206 */
[----:B------:R-:W-:Y:S02]  /*eef0*/  IMAD.MOV.U32 R6, RZ, RZ, -0x1 ;  /* 0xffffffffff067424 */ /* 0x000fe400078e00ff */
[----:B------:R-:W-:Y:S01]  /*ef00*/  IMAD.IADD R3, R5, 0x1, R3 ;  /* 0x0000000105037824 */ /* 0x000fe200078e0203 */
[----:B------:R-:W4:Y:S01]  /*ef10*/  LDC R12, c[0x0][0x608] ;  /* 0x00018200ff0c7b82 */ /* 0x000f220000000800 */
[----:B------:R-:W-:-:S02]  /*ef20*/  I2FP.F32.U32 R5, R0 ;  /* 0x0000000000057245 */ /* 0x000fc40000201000 */
[----:B0-----:R-:W-:-:S03]  /*ef30*/  ISETP.NE.U32.AND P0, PT, R20, RZ, PT ;  /* 0x000000ff1400720c */ /* 0x001fc60003f05070 */
[----:B------:R-:W-:Y:S01]  /*ef40*/  FMUL R5, R5, UR4 ;  /* 0x0000000405057c20 */ /* 0x000fe20008400000 */
[----:B------:R-:W-:Y:S01]  /*ef50*/  ISETP.NE.AND.EX P0, PT, R21, RZ, PT, P0 ;  /* 0x000000ff1500720c */ /* 0x000fe20003f05300 */
[----:B------:R-:W0:Y:S01]  /*ef60*/  LDC R7, c[0x0][0x658] ;  /* 0x00019600ff077b82 */ /* 0x000e220000000800 */
[-C--:B-1----:R-:W-:Y:S01]  /*ef70*/  SHF.R.U64 R8, R4, R10.reuse, R3 ;  /* 0x0000000a04087219 */ /* 0x082fe20000001203 */
[----:B---3--:R-:W-:Y:S01]  /*ef80*/  IMAD.MOV R4, RZ, RZ, -R9 ;  /* 0x000000ffff047224 */ /* 0x008fe200078e0a09 */
[----:B------:R-:W-:Y:S02]  /*ef90*/  SHF.R.U32.HI R3, RZ, R10, R3 ;  /* 0x0000000aff037219 */ /* 0x000fe40000011603 */
[----:B------:R1:W3:Y:S03]  /*efa0*/  F2I.U32.TRUNC.NTZ R10, R5 ;  /* 0x00000005000a7305 */ /* 0x0002e6000020f000 */
[----:B------:R-:W1:Y:S01]  /*efb0*/  LDC R17, c[0x0][0x148] ;  /* 0x00005200ff117b82 */ /* 0x000e620000000800 */
[----:B--2---:R-:W-:-:S02]  /*efc0*/  IMAD R19, R13, R4, R2 ;  /* 0x000000040d137224 */ /* 0x004fc400078e0202 */
[----:B------:R-:W-:-:S05]  /*efd0*/  IMAD.MOV.U32 R4, RZ, RZ, 0x1 ;  /* 0x00000001ff047424 */ /* 0x000fca00078e00ff */
[----:B------:R-:W2:Y:S01]  /*efe0*/  LDC R14, c[0x0][0x600] ;  /* 0x00018000ff0e7b82 */ /* 0x000ea20000000800 */
[-CC-:B----4-:R-:W-:Y:S02]  /*eff0*/  SHF.R.U64 R13, R8, R12.reuse, R3.reuse ;  /* 0x0000000c080d7219 */ /* 0x190fe40000001203 */
[----:B------:R-:W-:-:S05]  /*f000*/  SHF.R.U32.HI R2, RZ, R12, R3 ;  /* 0x0000000cff027219 */ /* 0x000fca0000011603 */
[----:B------:R-:W4:Y:S01]  /*f010*/  LDC R16, c[0x0][0x648] ;  /* 0x00019200ff107b82 */ /* 0x000f220000000800 */
[-CC-:B0-----:R-:W-:Y:S02]  /*f020*/  SHF.R.U64 R15, R13, R7.reuse, R2.reuse ;  /* 0x000000070d0f7219 */ /* 0x181fe40000001202 */
[-C--:B------:R-:W-:Y:S02]  /*f030*/  SHF.L.U32 R6, R6, R7.reuse, RZ ;  /* 0x0000000706067219 */ /* 0x080fe400000006ff */
[-C--:B------:R-:W-:Y:S01]  /*f040*/  SHF.R.U32.HI R3, RZ, R7.reuse, R2 ;  /* 0x00000007ff037219 */ /* 0x080fe20000011602 */
[----:B------:R-:W-:Y:S01]  /*f050*/  IMAD.MOV.U32 R2, RZ, RZ, R15 ;  /* 0x000000ffff027224 */ /* 0x000fe200078e000f */
[----:B------:R-:W-:Y:S01]  /*f060*/  SHF.L.U32 R12, R4, R7, RZ ;  /* 0x00000007040c7219 */ /* 0x000fe200000006ff */
[----:B------:R-:W0:Y:S01]  /*f070*/  LDC R18, c[0x0][0x638] ;  /* 0x00018e00ff127b82 */ /* 0x000e220000000800 */
[----:B------:R-:W-:-:S07]  /*f080*/  LOP3.LUT R22, RZ, R6, RZ, 0x33, !PT ;  /* 0x00000006ff167212 */ /* 0x000fce00078e33ff */
        /* <DEDUP_REMOVED lines=12> */
.L_x_297:
[----:B----4-:R-:W-:Y:S01]  /*f150*/  SHF.R.U64 R3, R2, R16, R3 ;  /* 0x0000001002037219 */ /* 0x010fe20000001203 */
[----:B--2---:R-:W-:Y:S01]  /*f160*/  VIADD R5, R14, 0xffffffff ;  /* 0xffffffff0e057836 */ /* 0x004fe20000000000 */
[----:B------:R-:W-:Y:S01]  /*f170*/  LOP3.LUT R2, R13, R22, RZ, 0xc0, !PT ;  /* 0x000000160d027212 */ /* 0x000fe200078ec0ff */
[----:B------:R-:W-:Y:S02]  /*f180*/  IMAD.MOV R10, RZ, RZ, -R10 ;  /* 0x000000ffff0a7224 */ /* 0x000fe400078e0a0a */
[----:B------:R-:W-:Y:S02]  /*f190*/  IMAD.MOV R4, RZ, RZ, -R3 ;  /* 0x000000ffff047224 */ /* 0x000fe400078e0a03 */
[----:B------:R-:W-:Y:S01]  /*f1a0*/  IMAD R2, R12, R3, R2 ;  /* 0x000000030c027224 */ /* 0x000fe200078e0202 */
[----:B------:R-:W-:Y:S01]  /*f1b0*/  LOP3.LUT R3, R8, R5, RZ, 0xc0, !PT ;  /* 0x0000000508037212 */ /* 0x000fe200078ec0ff */
[----:B------:R-:W-:Y:S02]  /*f1c0*/  @P4 IMAD R19, R17, R10, R0 ;  /* 0x0000000a11134224 */ /* 0x000fe400078e0200 */
[----:B0-----:R-:W-:-:S02]  /*f1d0*/  IMAD R0, R4, R18, R15 ;  /* 0x0000001204007224 */ /* 0x001fc400078e020f */
[----:B------:R-:W-:Y:S02]  /*f1e0*/  IMAD R5, R2, R23, R19 ;  /* 0x0000001702057224 */ /* 0x000fe400078e0213 */
[----:B------:R-:W-:Y:S02]  /*f1f0*/  IMAD R0, R0, R14, R3 ;  /* 0x0000000e00007224 */ /* 0x000fe400078e0203 */
[----:B------:R-:W-:-:S03]  /*f200*/  IMAD.MOV.U32 R4, RZ, RZ, 0x1 ;  /* 0x00000001ff047424 */ /* 0x000fc600078e00ff */
[----:B------:R-:W-:Y:S02]  /*f210*/  SEL R6, R0, R5, !P4 ;  /* 0x0000000500067207 */ /* 0x000fe40006000000 */
[----:B------:R-:W-:-:S07]  /*f220*/  SEL R5, R5, R0, !P4 ;  /* 0x0000000005057207 */ /* 0x000fce0006000000 */
.L_x_295:
[----:B------:R-:W-:-:S08]  /*f230*/  NOP ;  /* 0x0000000000007918 */ /* 0x000fd00000000000 */
[----:B------:R-:W0:-:S00]  /*f240*/  USETMAXREG.DEALLOC.CTAPOOL 0x28 ;  /* 0x00000028000079c8 */ /* 0x000e0000080e0500 */
[----:B------:R-:W-:-:S13]  /*f250*/  ISETP.NE.AND P0, PT, RZ, UR8, PT ;  /* 0x00000008ff007c0c */ /* 0x000fda000bf05270 */
[----:B------:R-:W-:Y:S05]  /*f260*/  @P0 EXIT ;  /* 0x000000000000094d */ /* 0x000fea0003800000 */
[----:B0-----:R-:W-:Y:S01]  /*f270*/  LOP3.LUT P0, RZ, R4, 0xff, RZ, 0xc0, !PT ;  /* 0x000000ff04ff7812 */ /* 0x001fe2000780c0ff */
[----:B------:R-:W-:Y:S02]  /*f280*/  IMAD.MOV.U32 R0, RZ, RZ, 0x1 ;  /* 0x00000001ff007424 */ /* 0x000fe400078e00ff */
[----:B------:R-:W-:-:S10]  /*f290*/  IMAD.MOV.U32 R8, RZ, RZ, RZ ;  /* 0x000000ffff087224 */ /* 0x000fd400078e00ff */
[----:B------:R-:W-:Y:S05]  /*f2a0*/  @!P0 BRA `(.L_x_298) ;  /* 0x0000000c00508947 */ /* 0x000fea0003800000 */
[----:B------:R-:W0:Y:S01]  /*f2b0*/  S2R R2, SR_TID.X ;  /* 0x0000000000027919 */ /* 0x000e220000002100 */
[----:B------:R-:W-:Y:S01]  /*f2c0*/  ULDC UR4, c[0x0][0x28c] ;  /* 0x0000a30000047ab9 */ /* 0x000fe20000000800 */
[----:B------:R-:W-:Y:S01]  /*f2d0*/  ULDC UR6, c[0x0][0x658] ;  /* 0x0001960000067ab9 */ /* 0x000fe20000000800 */
[----:B------:R-:W-:Y:S01]  /*f2e0*/  UIADD3 UR10, UR4, 0x1f, URZ ;  /* 0x0000001f040a7890 */ /* 0x000fe2000fffe03f */
[----:B------:R-:W-:Y:S01]  /*f2f0*/  BSSY B0, `(.L_x_298) ;  /* 0x00000cf000007945 */ /* 0x000fe20003800000 */
[----:B------:R-:W-:Y:S01]  /*f300*/  UMOV UR7, 0xffffffff ;  /* 0xffffffff00077882 */ /* 0x000fe20000000000 */
[----:B------:R-:W-:Y:S01]  /*f310*/  ULDC UR5, c[0x0][0x600] ;  /* 0x0001800000057ab9 */ /* 0x000fe20000000800 */
[----:B------:R-:W-:Y:S01]  /*f320*/  UMOV UR9, 0x1 ;  /* 0x0000000100097882 */ /* 0x000fe20000000000 */
[----:B------:R-:W-:Y:S01]  /*f330*/  USHF.L.U32 UR7, UR7, UR6, URZ ;  /* 0x0000000607077299 */ /* 0x000fe2000800063f */
[----:B------:R-:W-:Y:S01]  /*f340*/  IMAD.MOV.U32 R9, RZ, RZ, 0x1 ;  /* 0x00000001ff097424 */ /* 0x000fe200078e00ff */
[----:B------:R-:W-:Y:S01]  /*f350*/  UIADD3 UR4, UR5, -0x1, URZ ;  /* 0xffffffff05047890 */ /* 0x000fe2000fffe03f */
[----:B------:R-:W-:Y:S01]  /*f360*/  IMAD.MOV.U32 R0, RZ, RZ, 0x1 ;  /* 0x00000001ff007424 */ /* 0x000fe200078e00ff */
[----:B------:R-:W-:Y:S01]  /*f370*/  USHF.R.S32.HI UR11, URZ, 0x1f, UR10 ;  /* 0x0000001f3f0b7899 */ /* 0x000fe2000801140a */
[----:B------:R-:W-:Y:S01]  /*f380*/  IMAD.MOV.U32 R8, RZ, RZ, RZ ;  /* 0x000000ffff087224 */ /* 0x000fe200078e00ff */
[----:B------:R-:W-:Y:S01]  /*f390*/  ULDC UR8, c[0x0][0xc] ;  /* 0x0000030000087ab9 */ /* 0x000fe20000000800 */
[----:B------:R-:W-:-:S02]  /*f3a0*/  USHF.L.U32 UR5, UR9, UR6, URZ ;  /* 0x0000000609057299 */ /* 0x000fc4000800063f */
[----:B------:R-:W-:Y:S01]  /*f3b0*/  ULEA.HI UR11, UR11, UR10, URZ, 0x5 ;  /* 0x0000000a0b0b7291 */ /* 0x000fe2000f8f283f */
[----:B------:R-:W-:Y:S01]  /*f3c0*/  ULDC UR9, c[0x0][0x10] ;  /* 0x0000040000097ab9 */ /* 0x000fe20000000800 */
[----:B------:R-:W-:Y:S02]  /*f3d0*/  ULOP3.LUT UR6, URZ, UR7, URZ, 0x33, !UPT ;  /* 0x000000073f067292 */ /* 0x000fe4000f8e333f */
[----:B------:R-:W-:Y:S01]  /*f3e0*/  UIMAD.WIDE.U32 UR8, UR8, UR9, URZ ;  /* 0x00000009080872a5 */ /* 0x000fe2000f8e003f */
[----:B------:R-:W-:Y:S01]  /*f3f0*/  ULDC UR7, c[0x0][0x14] ;  /* 0x0000050000077ab9 */ /* 0x000fe20000000800 */
[----:B------:R-:W-:Y:S02]  /*f400*/  USHF.R.S32.HI UR20, URZ, 0x5, UR11 ;  /* 0x000000053f147899 */ /* 0x000fe4000801140b */
[----:B------:R-:W-:Y:S02]  /*f410*/  UIMAD.WIDE.U32 UR22, UR8, UR7, URZ ;  /* 0x00000007081672a5 */ /* 0x000fe4000f8e003f */
[----:B------:R-:W-:-:S02]  /*f420*/  UIMAD UR18, UR9, UR7, URZ ;  /* 0x00000007091272a4 */ /* 0x000fc4000f8e023f */
[----:B------:R-:W-:Y:S01]  /*f430*/  ULOP3.LUT UR26, UR13, 0x2, URZ, 0xfc, !UPT ;  /* 0x000000020d1a7892 */ /* 0x000fe2000f8efc3f */
[C---:B0-----:R-:W-:Y:S01]  /*f440*/  LOP3.LUT P2, RZ, R2.reuse, 0x7f, RZ, 0xc0, !PT ;  /* 0x0000007f02ff7812 */ /* 0x041fe2000784c0ff */
[----:B------:R-:W-:Y:S01]  /*f450*/  UIADD3 UR18, UR23, UR18, URZ ;  /* 0x0000001217127290 */ /* 0x000fe2000fffe03f */
[----:B------:R-:W-:Y:S01]  /*f460*/  LOP3.LUT P0, RZ, R2, 0x1f, RZ, 0xc0, !PT ;  /* 0x0000001f02ff7812 */ /* 0x000fe2000780c0ff */
[----:B------:R-:W-:Y:S01]  /*f470*/  UIADD3 UR27, UR20, 0x1, URZ ;  /* 0x00000001141b7890 */ /* 0x000fe2000fffe03f */
[----:B------:R-:W-:Y:S02]  /*f480*/  ULDC.64 UR24, c[0x0][0x198] ;  /* 0x0000660000187ab9 */ /* 0x000fe40000000a00 */
[----:B------:R-:W-:-:S13]  /*f490*/  PLOP3.LUT P0, PT, P0, P2, PT, 0x8a, 0x0 ;  /* 0x000000000000781c */ /* 0x000fda0000705172 */
.L_x_310:
[----:B------:R-:W-:-:S03]  /*f4a0*/  UMOV UR7, 0xffffffff ;  /* 0xffffffff00077882 */ /* 0x000fc60000000000 */
[----:B------:R-:W-:Y:S05]  /*f4b0*/  BRA.DIV UR7, `(.L_x_299) ;  /* 0x0000001a07507947 */ /* 0x000fea000b800000 */
[----:B------:R-:W-:-:S13]  /*f4c0*/  ELECT P1, URZ, PT ;  /* 0x00000000003f782f */ /* 0x000fda0003820000 */
.L_x_339:
[----:B------:R-:W0:Y:S01]  /*f4d0*/  LDC R2, c[0x0][0x28c] ;  /* 0x0000a300ff027b82 */ /* 0x000e220000000800 */
[----:B------:R-:W-:Y:S01]  /*f4e0*/  BSSY B1, `(.L_x_300) ;  /* 0x0000038000017945 */ /* 0x000fe20003800000 */
[----:B0-----:R-:W-:-:S13]  /*f4f0*/  ISETP.LT.OR P1, PT, R2, 0x1, !P1 ;  /* 0x000000010200780c */ /* 0x001fda0004f21670 */
[----:B------:R-:W-:Y:S05]  /*f500*/  @P1 BRA `(.L_x_301) ;  /* 0x0000000000d41947 */ /* 0x000fea0003800000 */
[----:B------:R-:W-:Y:S02]  /*f510*/  IMAD.SHL.U32 R6, R6, 0x80, RZ ;  /* 0x0000008006067824 */ /* 0x000fe400078e00ff */
[----:B------:R-:W-:Y:S02]  /*f520*/  IMAD R7, R5, 0xc0, RZ ;  /* 0x000000c005077824 */ /* 0x000fe400078e02ff */
[----:B------:R-:W-:Y:S02]  /*f530*/  IMAD.MOV.U32 R12, RZ, RZ, RZ ;  /* 0x000000ffff0c7224 */ /* 0x000fe400078e00ff */
[----:B------:R-:W-:Y:S02]  /*f540*/  IMAD.U32 R14, RZ, RZ, UR27 ;  /* 0x0000001bff0e7e24 */ /* 0x000fe4000f8e00ff */
[----:B------:R-:W-:Y:S02]  /*f550*/  IMAD.MOV.U32 R2, RZ, RZ, R0 ;  /* 0x000000ffff027224 */ /* 0x000fe400078e0000 */
[----:B------:R-:W-:-:S07]  /*f560*/  IMAD.MOV.U32 R3, RZ, RZ, R8 ;  /* 0x000000ffff037224 */ /* 0x000fce00078e0008 */
.L_x_305:
[----:B------:R-:W0:Y:S01]  /*f570*/  S2R R5, SR_CgaCtaId ;  /* 0x0000000000057919 */ /* 0x000e220000008800 */
[----:B------:R-:W-:-:S04]  /*f580*/  MOV R4, 0x400 ;  /* 0x0000040000047802 */ /* 0x000fc80000000f00 */
[----:B0-----:R-:W-:Y:S02]  /*f590*/  LEA R10, R5, R4, 0x18 ;  /* 0x00000004050a7211 */ /* 0x001fe400078ec0ff */
[----:B------:R-:W-:Y:S01]  /*f5a0*/  SHF.L.U32 R4, R2, 0x1f, RZ ;  /* 0x0000001f02047819 */ /* 0x000fe200000006ff */
[----:B------:R-:W0:Y:S02]  /*f5b0*/  @!P2 LDC R5, c[0x0][0x500] ;  /* 0x00014000ff05ab82 */ /* 0x000e240000000800 */
[----:B------:R-:W-:-:S04]  /*f5c0*/  IMAD R13, R3, 0x8, R10 ;  /* 0x00000008030d7824 */ /* 0x000fc800078e020a */
[----:B------:R-:W1:Y:S02]  /*f5d0*/  SYNCS.PHASECHK.TRANS64.TRYWAIT P1, [R13+URZ+0xb0], R4 ;  /* 0x0000b0040d0075a7 */ /* 0x000e64000802017f */
[----:B-1----:R-:W-:Y:S05]  /*f5e0*/  @!P1 BRA `(.L_x_302) ;  /* 0x0000001800249947 */ /* 0x002fea0003800000 */
.L_x_340:
[----:B------:R-:W-:Y:S01]  /*f5f0*/  UPRMT UR7, UR26, 0x9910, URZ ;  /* 0x000099101a077896 */ /* 0x000fe2000800003f */
[----:B0-----:R0:W-:Y:S03]  /*f600*/  @!P2 SYNCS.ARRIVE.TRANS64 RZ, [R13+URZ], R5 ;  /* 0x000000050dffa9a7 */ /* 0x0011e6000800003f */
[----:B------:R-:W-:-:S06]  /*f610*/  UISETP.NE.AND UP0, UPT, UR7, 0x2, UPT ;  /* 0x000000020700788c */ /* 0x000fcc000bf05270 */
[----:B------:R-:W-:-:S13]  /*f620*/  PLOP3.LUT P1, PT, PT, PT, UP0, 0x80, 0x0 ;  /* 0x000000000000781c */ /* 0x000fda0003f2f008 */
[----:B0-----:R-:W-:Y:S05]  /*f630*/  @P1 BRA `(.L_x_303) ;  /* 0x0000000000041947 */ /* 0x001fea0003800000 */
[----:B------:R-:W-:Y:S01]  /*f640*/  BPT.TRAP 0x1 ;  /* 0x000000040000795c */ /* 0x000fe20000300000 */
.L_x_303:
[----:B------:R-:W-:Y:S05]  /*f650*/  @P0 BRA `(.L_x_304) ;  /* 0x0000000000040947 */ /* 0x000fea0003800000 */
[----:B------:R-:W-:Y:S01]  /*f660*/  BPT.TRAP 0x1 ;  /* 0x000000040000795c */ /* 0x000fe20000300000 */
.L_x_304:
[--C-:B-1----:R-:W-:Y:S01]  /*f670*/  IMAD R4, R3, 0x1800, R10.reuse ;  /* 0x0000180003047824 */ /* 0x102fe200078e020a */
[----:B------:R-:W-:Y:S01]  /*f680*/  R2UR UR9, R13 ;  /* 0x000000000d0972ca */ /* 0x000fe200000e0000 */
[----:B------:R-:W-:Y:S01]  /*f690*/  IMAD R10, R3, 0x1000, R10 ;  /* 0x00001000030a7824 */ /* 0x000fe200078e020a */
[----:B------:R-:W-:Y:S01]  /*f6a0*/  UIADD3 UR14, UP0, UR24, 0xf0, URZ ;  /* 0x000000f0180e7890 */ /* 0x000fe2000ff1e03f */
[----:B------:R-:W-:Y:S01]  /*f6b0*/  VIADD R14, R14, 0xffffffff ;  /* 0xffffffff0e0e7836 */ /* 0x000fe20000000000 */
[----:B------:R-:W-:Y:S01]  /*f6c0*/  R2UR UR7, R4 ;  /* 0x00000000040772ca */ /* 0x000fe200000e0000 */
[----:B------:R-:W-:Y:S01]  /*f6d0*/  UIADD3 UR28, UP1, UR24, 0x1f0, URZ ;  /* 0x000001f0181c7890 */ /* 0x000fe2000ff3e03f */
[----:B------:R-:W-:Y:S01]  /*f6e0*/  R2UR UR8, R10 ;  /* 0x000000000a0872ca */ /* 0x000fe200000e0000 */
[----:B------:R-:W-:Y:S01]  /*f6f0*/  UIADD3.X UR15, URZ, UR25, URZ, UP0, !UPT ;  /* 0x000000193f0f7290 */ /* 0x000fe200087fe43f */
[----:B------:R-:W-:Y:S01]  /*f700*/  R2UR UR11, R7 ;  /* 0x00000000070b72ca */ /* 0x000fe200000e0000 */
[----:B------:R-:W-:Y:S01]  /*f710*/  VIADD R3, R3, 0x1 ;  /* 0x0000000103037836 */ /* 0x000fe20000000000 */
[----:B------:R-:W-:Y:S01]  /*f720*/  R2UR UR10, R12 ;  /* 0x000000000c0a72ca */ /* 0x000fe200000e0000 */
[----:B------:R-:W-:Y:S01]  /*f730*/  UIADD3.X UR29, URZ, UR25, URZ, UP1, !UPT ;  /* 0x000000193f1d7290 */ /* 0x000fe20008ffe43f */
[----:B------:R-:W-:Y:S01]  /*f740*/  R2UR UR12, R11 ;  /* 0x000000000b0c72ca */ /* 0x000fe200000e0000 */
[----:B------:R-:W-:Y:S01]  /*f750*/  UMOV UR16, 0x0 ;  /* 0x0000000000107882 */ /* 0x000fe20000000000 */
[----:B------:R-:W-:Y:S01]  /*f760*/  R2UR UR21, R6 ;  /* 0x00000000061572ca */ /* 0x000fe200000e0000 */
[----:B------:R-:W-:Y:S01]  /*f770*/  UMOV UR17, 0x10000000 ;  /* 0x1000000000117882 */ /* 0x000fe20000000000 */
[----:B------:R-:W-:Y:S01]  /*f780*/  ISETP.GT.AND P3, PT, R14, 0x1, PT ;  /* 0x000000010e00780c */ /* 0x000fe20003f64270 */
[----:B------:R-:W-:Y:S01]  /*f790*/  UIADD3 UR7, UR7, 0x280, URZ ;  /* 0x0000028007077890 */ /* 0x000fe2000fffe03f */
[----:B------:R-:W-:Y:S01]  /*f7a0*/  ISETP.NE.AND P1, PT, R3, 0x16, PT ;  /* 0x000000160300780c */ /* 0x000fe20003f25270 */
[----:B------:R-:W-:Y:S01]  /*f7b0*/  UIADD3 UR19, UR8, 0x21280, URZ ;  /* 0x0002128008137890 */ /* 0x000fe2000fffe03f */
[----:B------:R-:W-:-:S02]  /*f7c0*/  VIADD R12, R12, 0x20 ;  /* 0x000000200c0c7836 */ /* 0x000fc40000000000 */
[----:B------:R-:W-:Y:S02]  /*f7d0*/  SEL R5, RZ, 0x1, P1 ;  /* 0x00000001ff057807 */ /* 0x000fe40000800000 */
[----:B------:R-:W-:Y:S01]  /*f7e0*/  UMOV UR8, UR7 ;  /* 0x0000000700087c82 */ /* 0x000fe20008000000 */
[----:B------:R-:W-:Y:S01]  /*f7f0*/  SEL R3, R3, RZ, P1 ;  /* 0x000000ff03037207 */ /* 0x000fe20000800000 */
[----:B------:R0:W-:Y:S01]  /*f800*/  UTMALDG.3D [UR8], [UR14], desc[UR16] ;  /* 0x000010080e0075b4 */ /* 0x0001e20008011000 */
[----:B------:R-:W-:Y:S01]  /*f810*/  LOP3.LUT R2, R2, R5, RZ, 0x3c, !PT ;  /* 0x0000000502027212 */ /* 0x000fe200078e3cff */
[----:B0-----:R-:W-:Y:S01]  /*f820*/  UMOV UR8, UR19 ;  /* 0x0000001300087c82 */ /* 0x001fe20008000000 */
[----:B------:R-:W-:Y:S02]  /*f830*/  UMOV UR11, UR21 ;  /* 0x00000015000b7c82 */ /* 0x000fe40008000000 */
[----:B------:R0:W-:Y:S02]  /*f840*/  UTMALDG.3D [UR8], [UR28], desc[UR16] ;  /* 0x000010081c0075b4 */ /* 0x0001e40008011000 */
[----:B0-----:R-:W-:Y:S05]  /*f850*/  @P3 BRA `(.L_x_305) ;  /* 0xfffffffc00443947 */ /* 0x001fea000383ffff */
.L_x_301:
[----:B------:R-:W-:Y:S05]  /*f860*/  BSYNC B1 ;  /* 0x0000000000017941 */ /* 0x000fea0003800000 */
.L_x_300:
[----:B------:R-:W2:Y:S01]  /*f870*/  LDL.LU R15, [R1+0x78] ;  /* 0x00007800010f7983 */ /* 0x000ea20000300800 */
[----:B------:R-:W-:Y:S01]  /*f880*/  LOP3.LUT P5, RZ, R9, 0xff, RZ, 0xc0, !PT ;  /* 0x000000ff09ff7812 */ /* 0x000fe200078ac0ff */
[----:B------:R-:W-:Y:S01]  /*f890*/  VIADD R8, R8, UR20 ;  /* 0x0000001408087c36 */ /* 0x000fe20008000000 */
[----:B------:R-:W-:Y:S01]  /*f8a0*/  ULDC.64 UR8, c[0x0][0x650] ;  /* 0x0001940000087ab9 */ /* 0x000fe20000000a00 */
[----:B------:R-:W3:Y:S01]  /*f8b0*/  LDL.LU R13, [R1+0x7c] ;  /* 0x00007c00010d7983 */ /* 0x000ee20000300800 */
[----:B------:R-:W-:Y:S01]  /*f8c0*/  IMAD.U32 R5, RZ, RZ, UR20 ;  /* 0x00000014ff057e24 */ /* 0x000fe2000f8e00ff */
[----:B------:R-:W-:Y:S01]  /*f8d0*/  UISETP.GE.U32.AND UP0, UPT, UR20, 0x16, UPT ;  /* 0x000000161400788c */ /* 0x000fe2000bf06070 */
[----:B------:R-:W-:Y:S01]  /*f8e0*/  ISETP.GT.U32.AND P1, PT, R8, 0x15, PT ;  /* 0x000000150800780c */ /* 0x000fe20003f24070 */
[----:B------:R-:W-:Y:S01]  /*f8f0*/  BSSY B1, `(.L_x_306) ;  /* 0x000006c000017945 */ /* 0x000fe20003800000 */
[----:B------:R-:W-:Y:S01]  /*f900*/  IMAD.MOV.U32 R6, RZ, RZ, -0x1 ;  /* 0xffffffffff067424 */ /* 0x000fe200078e00ff */
[----:B------:R-:W-:Y:S01]  /*f910*/  PRMT R9, RZ, 0x7610, R9 ;  /* 0x00007610ff097816 */ /* 0x000fe20000000009 */
[----:B------:R-:W-:Y:S01]  /*f920*/  IMAD.MOV.U32 R11, RZ, RZ, -0x1 ;  /* 0xffffffffff0b7424 */ /* 0x000fe200078e00ff */
[----:B------:R-:W-:-:S02]  /*f930*/  ISETP.LT.U32.AND P1, PT, R5, 0x16, P1 ;  /* 0x000000160500780c */ /* 0x000fc40000f21070 */
[----:B------:R-:W0:Y:S01]  /*f940*/  @P5 S2R R3, SR_CgaCtaId ;  /* 0x0000000000035919 */ /* 0x000e220000008800 */
[----:B------:R-:W-:Y:S02]  /*f950*/  @P5 MOV R2, 0x400 ;  /* 0x0000040000025802 */ /* 0x000fe40000000f00 */
[----:B------:R-:W-:Y:S02]  /*f960*/  PLOP3.LUT P3, PT, PT, PT, UP0, 0x80, 0x0 ;  /* 0x000000000000781c */ /* 0x000fe40003f6f008 */
[----:B0-----:R-:W-:Y:S01]  /*f970*/  @P5 LEA R4, R3, R2, 0x18 ;  /* 0x0000000203045211 */ /* 0x001fe200078ec0ff */
[----:B------:R-:W-:-:S03]  /*f980*/  IMAD.WIDE.U32 R2, R8, -0x45d1745d, RZ ;  /* 0xba2e8ba308027825 */ /* 0x000fc600078e00ff */
[----:B------:R0:W-:Y:S02]  /*f990*/  @P5 SYNCS.ARRIVE.TRANS64.A1T0 RZ, [R4+URZ+0x178], RZ ;  /* 0x000178ff04ff59a7 */ /* 0x0001e4000810003f */
[----:B------:R-:W-:Y:S02]  /*f9a0*/  SHF.R.U32.HI R5, RZ, 0x4, R3 ;  /* 0x00000004ff057819 */ /* 0x000fe40000011603 */
[----:B------:R-:W-:Y:S02]  /*f9b0*/  SEL R3, RZ, 0x1, !P1 ;  /* 0x00000001ff037807 */ /* 0x000fe40004800000 */
[----:B------:R-:W-:Y:S01]  /*f9c0*/  PRMT R2, RZ, 0x7610, R2 ;  /* 0x00007610ff027816 */ /* 0x000fe20000000002 */
[----:B------:R-:W-:Y:S01]  /*f9d0*/  IMAD R8, R5, -0x16, R8 ;  /* 0xffffffea05087824 */ /* 0x000fe200078e0208 */
[----:B------:R-:W-:-:S04]  /*f9e0*/  LOP3.LUT R0, R0, R3, RZ, 0x3c, !PT ;  /* 0x0000000300007212 */ /* 0x000fc800078e3cff */
[----:B------:R-:W-:Y:S01]  /*f9f0*/  @P3 LOP3.LUT R0, R0, 0x1, R5, 0x78, !PT ;  /* 0x0000000100003812 */ /* 0x000fe200078e7805 */
[----:B------:R-:W-:Y:S01]  /*fa00*/  IMAD.MOV.U32 R5, RZ, RZ, -0x1 ;  /* 0xffffffffff057424 */ /* 0x000fe200078e00ff */
[----:B---3--:R-:W-:-:S04]  /*fa10*/  IADD3 R13, P5, R13, UR22, RZ ;  /* 0x000000160d0d7c10 */ /* 0x008fc8000ffbe0ff */
[----:B--2---:R-:W-:Y:S01]  /*fa20*/  IADD3.X R15, R15, UR18, RZ, P5, !PT ;  /* 0x000000120f0f7c10 */ /* 0x004fe2000affe4ff */
[----:B------:R0:W-:Y:S01]  /*fa30*/  STL [R1+0x7c], R13 ;  /* 0x00007c0d01007387 */ /* 0x0001e20000100800 */
[----:B------:R-:W-:-:S03]  /*fa40*/  ISETP.GE.U32.AND P1, PT, R13, UR8, PT ;  /* 0x000000080d007c0c */ /* 0x000fc6000bf26070 */
[----:B------:R0:W-:Y:S01]  /*fa50*/  STL [R1+0x78], R15 ;  /* 0x0000780f01007387 */ /* 0x0001e20000100800 */
[----:B------:R-:W-:-:S13]  /*fa60*/  ISETP.GE.U32.AND.EX P1, PT, R15, UR9, PT, P1 ;  /* 0x000000090f007c0c */ /* 0x000fda000bf26110 */
[----:B0-----:R-:W-:Y:S05]  /*fa70*/  @P1 BRA `(.L_x_307) ;  /* 0x00000004004c1947 */ /* 0x001fea0003800000 */
[----:B------:R-:W-:Y:S01]  /*fa80*/  ULDC.64 UR8, c[0x0][0x628] ;  /* 0x00018a0000087ab9 */ /* 0x000fe20000000a00 */
[----:B------:R-:W0:Y:S01]  /*fa90*/  S2R R12, SR_CTAID.X ;  /* 0x00000000000c7919 */ /* 0x000e220000002500 */
[----:B------:R-:W-:Y:S01]  /*faa0*/  ISETP.NE.U32.AND P1, PT, RZ, UR8, PT ;  /* 0x00000008ff007c0c */ /* 0x000fe2000bf25070 */
[----:B------:R-:W-:Y:S01]  /*fab0*/  ULDC UR10, c[0x0][0x630] ;  /* 0x00018c00000a7ab9 */ /* 0x000fe20000000800 */
[----:B------:R-:W-:Y:S01]  /*fac0*/  IMAD.MOV.U32 R2, RZ, RZ, R13 ;  /* 0x000000ffff027224 */ /* 0x000fe200078e000d */
[----:B------:R-:W1:Y:S01]  /*fad0*/  S2R R10, SR_CTAID.Y ;  /* 0x00000000000a7919 */ /* 0x000e620000002600 */
[----:B------:R-:W-:Y:S01]  /*fae0*/  ISETP.NE.AND.EX P1, PT, RZ, UR9, PT, P1 ;  /* 0x00000009ff007c0c */ /* 0x000fe2000bf25310 */
[----:B------:R-:W-:-:S12]  /*faf0*/  IMAD.MOV.U32 R3, RZ, RZ, R15 ;  /* 0x000000ffff037224 */ /* 0x000fd800078e000f */
[----:B------:R-:W-:Y:S05]  /*fb00*/  @!P1 BRA `(.L_x_308) ;  /* 0x0000000000289947 */ /* 0x000fea0003800000 */
[----:B------:R-:W-:Y:S02]  /*fb10*/  ULDC UR7, c[0x0][0x634] ;  /* 0x00018d0000077ab9 */ /* 0x000fe40000000800 */
[----:B------:R-:W-:-:S05]  /*fb20*/  IADD3 R7, P1, R13, UR7, RZ ;  /* 0x000000070d077c10 */ /* 0x000fca000ff3e0ff */
[----:B------:R-:W-:-:S04]  /*fb30*/  IMAD.X R11, RZ, RZ, R15, P1 ;  /* 0x000000ffff0b7224 */ /* 0x000fc800008e060f */
[----:B------:R-:W-:-:S04]  /*fb40*/  IMAD.WIDE.U32 R4, R11, UR8, RZ ;  /* 0x000000080b047c25 */ /* 0x000fc8000f8e00ff */
[----:B------:R-:W-:-:S04]  /*fb50*/  IMAD.WIDE.U32 R4, P1, R7, UR9, R4 ;  /* 0x0000000907047c25 */ /* 0x000fc8000f820004 */
[----:B------:R-:W-:-:S04]  /*fb60*/  IMAD.WIDE.U32 R6, R7, UR8, RZ ;  /* 0x0000000807067c25 */ /* 0x000fc8000f8e00ff */
[----:B------:R-:W-:Y:S01]  /*fb70*/  IMAD.X R3, RZ, RZ, RZ, P1 ;  /* 0x000000ffff037224 */ /* 0x000fe200008e06ff */
[----:B------:R-:W-:Y:S01]  /*fb80*/  IADD3 RZ, P1, R7, R4, RZ ;  /* 0x0000000407ff7210 */ /* 0x000fe20007f3e0ff */
[----:B------:R-:W-:-:S04]  /*fb90*/  IMAD.MOV.U32 R2, RZ, RZ, R5 ;  /* 0x000000ffff027224 */ /* 0x000fc800078e0005 */
[----:B------:R-:W-:-:S08]  /*fba0*/  IMAD.WIDE.U32.X R2, R11, UR9, R2, P1 ;  /* 0x000000090b027c25 */ /* 0x000fd000088e0402 */
.L_x_308:
[--C-:B------:R-:W-:Y:S01]  /*fbb0*/  SHF.R.U64 R11, R2, UR10, R3.reuse ;  /* 0x0000000a020b7c19 */ /* 0x100fe20008001203 */
[----:B------:R-:W-:Y:S01]  /*fbc0*/  ULDC.64 UR8, c[0x0][0x620] ;  /* 0x0001880000087ab9 */ /* 0x000fe20000000a00 */
[----:B------:R-:W-:Y:S01]  /*fbd0*/  SHF.R.U32.HI R2, RZ, UR10, R3 ;  /* 0x0000000aff027c19 */ /* 0x000fe20008011603 */
[----:B------:R-:W-:Y:S01]  /*fbe0*/  IMAD.MOV.U32 R3, RZ, RZ, R15 ;  /* 0x000000ffff037224 */ /* 0x000fe200078e000f */
[----:B------:R-:W-:Y:S01]  /*fbf0*/  IADD3 R5, P1, RZ, -R11, RZ ;  /* 0x8000000bff057210 */ /* 0x000fe20007f3e0ff */
[----:B------:R-:W-:Y:S01]  /*fc00*/  ULDC UR7, c[0x0][0x150] ;  /* 0x0000540000077ab9 */ /* 0x000fe20000000800 */
[----:B0-----:R-:W-:Y:S01]  /*fc10*/  I2FP.F32.U32 R6, R12 ;  /* 0x0000000c00067245 */ /* 0x001fe20000201000 */
[----:B------:R-:W0:Y:S01]  /*fc20*/  LDC R7, c[0x0][0x144] ;  /* 0x00005100ff077b82 */ /* 0x000e220000000800 */
[----:B------:R-:W-:Y:S01]  /*fc30*/  ULDC.64 UR10, c[0x0][0x640] ;  /* 0x00019000000a7ab9 */ /* 0x000fe20000000a00 */
[----:B------:R-:W-:Y:S01]  /*fc40*/  IMAD.X R2, RZ, RZ, ~R2, P1 ;  /* 0x000000ffff027224 */ /* 0x000fe200008e0e02 */
[----:B------:R-:W-:Y:S01]  /*fc50*/  ISETP.NE.U32.AND P1, PT, RZ, UR10, PT ;  /* 0x0000000aff007c0c */ /* 0x000fe2000bf25070 */
[----:B------:R-:W-:Y:S01]  /*fc60*/  FMUL R6, R6, UR7 ;  /* 0x0000000706067c20 */ /* 0x000fe20008400000 */
[----:B------:R-:W-:Y:S01]  /*fc70*/  ULDC UR7, c[0x0][0x618] ;  /* 0x0001860000077ab9 */ /* 0x000fe20000000800 */
[----:B------:R-:W-:Y:S01]  /*fc80*/  IMAD R4, R2, UR8, RZ ;  /* 0x0000000802047c24 */ /* 0x000fe2000f8e02ff */
[----:B------:R-:W-:Y:S01]  /*fc90*/  ISETP.NE.AND.EX P1, PT, RZ, UR11, PT, P1 ;  /* 0x0000000bff007c0c */ /* 0x000fe2000bf25310 */
[----:B------:R-:W-:Y:S01]  /*fca0*/  IMAD.MOV.U32 R2, RZ, RZ, R13 ;  /* 0x000000ffff027224 */ /* 0x000fe200078e000d */
[----:B------:R-:W2:Y:S01]  /*fcb0*/  LDC R15, c[0x0][0x148] ;  /* 0x00005200ff0f7b82 */ /* 0x000ea20000000800 */
[----:B------:R-:W3:Y:S02]  /*fcc0*/  F2I.U32.TRUNC.NTZ R6, R6 ;  /* 0x0000000600067305 */ /* 0x000ee4000020f000 */
[----:B------:R-:W-:Y:S01]  /*fcd0*/  IMAD.WIDE.U32 R2, R5, UR8, R2 ;  /* 0x0000000805027c25 */ /* 0x000fe2000f8e0002 */
[----:B------:R-:W-:-:S03]  /*fce0*/  ULDC UR8, c[0x0][0x154] ;  /* 0x0000550000087ab9 */ /* 0x000fc60000000800 */
[----:B------:R-:W-:Y:S01]  /*fcf0*/  IMAD R5, R5, UR9, R4 ;  /* 0x0000000905057c24 */ /* 0x000fe2000f8e0204 */
[----:B------:R-:W-:-:S03]  /*fd00*/  ULDC UR9, c[0x0][0x608] ;  /* 0x0001820000097ab9 */ /* 0x000fc60000000800 */
[----:B------:R-:W-:-:S05]  /*fd10*/  IMAD.IADD R3, R3, 0x1, R5 ;  /* 0x0000000103037824 */ /* 0x000fca00078e0205 */
[----:B------:R-:W-:Y:S01]  /*fd20*/  SHF.R.U64 R13, R2, UR7, R3 ;  /* 0x00000007020d7c19 */ /* 0x000fe20008001203 */
[----:B---3--:R-:W-:Y:S01]  /*fd30*/  IMAD.MOV R6, RZ, RZ, -R6 ;  /* 0x000000ffff067224 */ /* 0x008fe200078e0a06 */
[----:B-1----:R-:W-:-:S03]  /*fd40*/  I2FP.F32.U32 R2, R10 ;  /* 0x0000000a00027245 */ /* 0x002fc60000201000 */
[----:B0-----:R-:W-:Y:S02]  /*fd50*/  IMAD R19, R7, R6, R12 ;  /* 0x0000000607137224 */ /* 0x001fe400078e020c */
[----:B------:R-:W-:Y:S01]  /*fd60*/  FMUL R4, R2, UR8 ;  /* 0x0000000802047c20 */ /* 0x000fe20008400000 */
[----:B------:R-:W-:Y:S01]  /*fd70*/  SHF.R.U32.HI R2, RZ, UR7, R3 ;  /* 0x00000007ff027c19 */ /* 0x000fe20008011603 */
[----:B------:R-:W-:Y:S02]  /*fd80*/  ULDC UR7, c[0x0][0x658] ;  /* 0x0001960000077ab9 */ /* 0x000fe40000000800 */
[----:B------:R0:W1:Y:S01]  /*fd90*/  F2I.U32.TRUNC.NTZ R18, R4 ;  /* 0x0000000400127305 */ /* 0x000062000020f000 */
[--C-:B------:R-:W-:Y:S02]  /*fda0*/  SHF.R.U64 R16, R13, UR9, R2.reuse ;  /* 0x000000090d107c19 */ /* 0x100fe40008001202 */
[----:B------:R-:W-:-:S04]  /*fdb0*/  SHF.R.U32.HI R3, RZ, UR9, R2 ;  /* 0x00000009ff037c19 */ /* 0x000fc80008011602 */
[--C-:B------:R-:W-:Y:S02]  /*fdc0*/  SHF.R.U64 R14, R16, UR7, R3.reuse ;  /* 0x00000007100e7c19 */ /* 0x100fe40008001203 */
[----:B------:R-:W-:-:S03]  /*fdd0*/  SHF.R.U32.HI R3, RZ, UR7, R3 ;  /* 0x00000007ff037c19 */ /* 0x000fc60008011603 */
[----:B------:R-:W-:Y:S01]  /*fde0*/  IMAD.MOV.U32 R2, RZ, RZ, R14 ;  /* 0x000000ffff027224 */ /* 0x000fe200078e000e */
[----:B0-2---:R-:W-:Y:S06]  /*fdf0*/  @!P1 BRA `(.L_x_309) ;  /* 0x0000000000289947 */ /* 0x005fec0003800000 */
        /* <DEDUP_REMOVED lines=10> */
.L_x_309:
[----:B------:R-:W-:Y:S01]  /*fea0*/  ULDC UR7, c[0x0][0x648] ;  /* 0x0001920000077ab9 */ /* 0x000fe20000000800 */
[----:B-1----:R-:W-:Y:S01]  /*feb0*/  IMAD.MOV R18, RZ, RZ, -R18 ;  /* 0x000000ffff127224 */ /* 0x002fe200078e0a12 */
[----:B------:R-:W-:Y:S01]  /*fec0*/  SHF.R.U64 R3, R2, UR7, R3 ;  /* 0x0000000702037c19 */ /* 0x000fe20008001203 */
[----:B------:R-:W-:Y:S01]  /*fed0*/  ULDC UR7, c[0x0][0x638] ;  /* 0x00018e0000077ab9 */ /* 0x000fe20000000800 */
[----:B------:R-:W-:Y:S01]  /*fee0*/  LOP3.LUT R2, R16, UR6, RZ, 0xc0, !PT ;  /* 0x0000000610027c12 */ /* 0x000fe2000f8ec0ff */
[----:B------:R-:W-:Y:S01]  /*fef0*/  @P4 IMAD R19, R15, R18, R10 ;  /* 0x000000120f134224 */ /* 0x000fe200078e020a */
[----:B------:R-:W-:Y:S01]  /*ff00*/  LOP3.LUT R13, R13, UR4, RZ, 0xc0, !PT ;  /* 0x000000040d0d7c12 */ /* 0x000fe2000f8ec0ff */
[----:B------:R-:W-:Y:S01]  /*ff10*/  IMAD.MOV R5, RZ, RZ, -R3 ;  /* 0x000000ffff057224 */ /* 0x000fe200078e0a03 */
[----:B------:R-:W-:Y:S01]  /*ff20*/  ULDC UR8, c[0x0][0x610] ;  /* 0x0001840000087ab9 */ /* 0x000fe20000000800 */
[----:B------:R-:W-:Y:S02]  /*ff30*/  IMAD R2, R3, UR5, R2 ;  /* 0x0000000503027c24 */ /* 0x000fe4000f8e0202 */
[----:B------:R-:W-:Y:S01]  /*ff40*/  IMAD R14, R5, UR7, R14 ;  /* 0x00000007050e7c24 */ /* 0x000fe2000f8e020e */
[----:B------:R-:W-:Y:S01]  /*ff50*/  ULDC UR7, c[0x0][0x600] ;  /* 0x0001800000077ab9 */ /* 0x000fe20000000800 */
[----:B------:R-:W-:-:S02]  /*ff60*/  IMAD R5, R2, UR8, R19 ;  /* 0x0000000802057c24 */ /* 0x000fc4000f8e0213 */
[----:B------:R-:W-:Y:S02]  /*ff70*/  IMAD R14, R14, UR7, R13 ;  /* 0x000000070e0e7c24 */ /* 0x000fe4000f8e020d */
[----:B------:R-:W-:-:S03]  /*ff80*/  IMAD.MOV.U32 R2, RZ, RZ, 0x1 ;  /* 0x00000001ff027424 */ /* 0x000fc600078e00ff */
[----:B------:R-:W-:Y:S02]  /*ff90*/  SEL R6, R14, R5, !P4 ;  /* 0x000000050e067207 */ /* 0x000fe40006000000 */
[----:B------:R-:W-:-:S07]  /*ffa0*/  SEL R5, R5, R14, !P4 ;  /* 0x0000000e05057207 */ /* 0x000fce0006000000 */
.L_x_307:
[----:B------:R-:W-:Y:S05]  /*ffb0*/  BSYNC B1 ;  /* 0x0000000000017941 */ /* 0x000fea0003800000 */
.L_x_306:
[----:B------:R-:W-:-:S13]  /*ffc0*/  LOP3.LUT P1, RZ, R2, 0xff, RZ, 0xc0, !PT ;  /* 0x000000ff02ff7812 */ /* 0x000fda000782c0ff */
[----:B------:R-:W-:Y:S05]  /*ffd0*/  @P1 BRA `(.L_x_310) ;  /* 0xfffffff400301947 */ /* 0x000fea000383ffff */
[----:B------:R-:W-:Y:S05]  /*ffe0*/  BSYNC B0 ;  /* 0x0000000000007941 */ /* 0x000fea0003800000 */
.L_x_298:
[----:B------:R-:W-:-:S03]  /*fff0*/  UMOV UR7, 0xffffffff ;  /* 0xffffffff00077882 */ /* 0x000fc60000000000 */
[----:B------:R-:W-:Y:S05]  /*10000*/  BRA.DIV UR7, `(.L_x_311) ;  /* 0x0000000e07b07947 */ /* 0x000fea000b800000 */
[----:B------:R-:W-:-:S13]  /*10010*/  ELECT P0, URZ, PT ;  /* 0x00000000003f782f */ /* 0x000fda0003800000 */
.L_x_343:
[----:B------:R-:W-:Y:S04]  /*10020*/  BSSY B0, `(.L_x_312) ;  /* 0x00000ce000007945 */ /* 0x000fe80003800000 */
[----:B------:R-:W-:Y:S05]  /*10030*/  @!P0 BRA `(.L_x_313) ;  /* 0x0000000c00308947 */ /* 0x000fea0003800000 */
[----:B------:R-:W-:-:S04]  /*10040*/  ULOP3.LUT UR7, UR13, 0x2, URZ, 0xfc, !UPT ;  /* 0x000000020d077892 */ /* 0x000fc8000f8efc3f */
[----:B------:R-:W-:-:S06]  /*10050*/  UISETP.NE.AND UP0, UPT, UR7, 0x3, UPT ;  /* 0x000000030700788c */ /* 0x000fcc000bf05270 */
[----:B------:R-:W-:-:S13]  /*10060*/  PLOP3.LUT P0, PT, PT, PT, UP0, 0x80, 0x0 ;  /* 0x000000000000781c */ /* 0x000fda0003f0f008 */
[----:B------:R-:W-:Y:S05]  /*10070*/  @!P0 BRA `(.L_x_314) ;  /* 0x0000000000048947 */ /* 0x000fea0003800000 */
[----:B------:R-:W-:Y:S01]  /*10080*/  BPT.TRAP 0x1 ;  /* 0x000000040000795c */ /* 0x000fe20000300000 */
.L_x_314:
[----:B------:R-:W0:Y:S01]  /*10090*/  S2R R3, SR_CgaCtaId ;  /* 0x0000000000037919 */ /* 0x000e220000008800 */
[----:B------:R-:W-:-:S04]  /*100a0*/  MOV R2, 0x400 ;  /* 0x0000040000027802 */ /* 0x000fc80000000f00 */
[----:B0-----:R-:W-:Y:S02]  /*100b0*/  LEA R3, R3, R2, 0x18 ;  /* 0x0000000203037211 */ /* 0x001fe400078ec0ff */
[----:B------:R-:W-:-:S03]  /*100c0*/  SHF.L.U32 R2, R0, 0x1f, RZ ;  /* 0x0000001f00027819 */ /* 0x000fc600000006ff */
[----:B------:R-:W-:-:S04]  /*100d0*/  VIADD R3, R3, 0xb0 ;  /* 0x000000b003037836 */ /* 0x000fc80000000000 */
[C---:B------:R-:W-:Y:S02]  /*100e0*/  IMAD R7, R8.reuse, 0x8, R3 ;  /* 0x0000000808077824 */ /* 0x040fe400078e0203 */
[----:B------:R-:W-:Y:S02]  /*100f0*/  VIADD R8, R8, 0x1 ;  /* 0x0000000108087836 */ /* 0x000fe40000000000 */
[----:B------:R-:W0:Y:S03]  /*10100*/  SYNCS.PHASECHK.TRANS64.TRYWAIT P0, [R7+URZ], R2 ;  /* 0x00000002070075a7 */ /* 0x000e26000800017f */
[----:B------:R-:W-:-:S04]  /*10110*/  ISETP.NE.AND P1, PT, R8, 0x16, PT ;  /* 0x000000160800780c */ /* 0x000fc80003f25270 */
[----:B------:R-:W-:Y:S02]  /*10120*/  SEL R5, RZ, 0x1, P1 ;  /* 0x00000001ff057807 */ /* 0x000fe40000800000 */
[----:B------:R-:W-:Y:S02]  /*10130*/  SEL R8, R8, RZ, P1 ;  /* 0x000000ff08087207 */ /* 0x000fe40000800000 */
[----:B------:R-:W-:-:S03]  /*10140*/  LOP3.LUT R5, R0, R5, RZ, 0x3c, !PT ;  /* 0x0000000500057212 */ /* 0x000fc600078e3cff */
[----:B------:R-:W-:Y:S01]  /*10150*/  IMAD R9, R8, 0x8, R3 ;  /* 0x0000000808097824 */ /* 0x000fe200078e0203 */
[----:B------:R-:W-:Y:S01]  /*10160*/  SHF.L.U32 R4, R5, 0x1f, RZ ;  /* 0x0000001f05047819 */ /* 0x000fe200000006ff */
[----:B0-----:R-:W-:Y:S06]  /*10170*/  @!P0 BRA `(.L_x_315) ;  /* 0x0000000c00788947 */ /* 0x001fec0003800000 */
.L_x_344:
[----:B------:R-:W1:Y:S01]  /*10180*/  SYNCS.PHASECHK.TRANS64.TRYWAIT P0, [R9+URZ], R4 ;  /* 0x00000004090075a7 */ /* 0x000e62000800017f */
[----:B------:R-:W-:-:S05]  /*10190*/  VIADD R0, R8, 0x1 ;  /* 0x0000000108007836 */ /* 0x000fca0000000000 */
[----:B------:R-:W-:-:S04]  /*101a0*/  ISETP.NE.AND P1, PT, R0, 0x16, PT ;  /* 0x000000160000780c */ /* 0x000fc80003f25270 */
[----:B0-----:R-:W-:Y:S02]  /*101b0*/  SEL R2, RZ, 0x1, P1 ;  /* 0x00000001ff027807 */ /* 0x001fe40000800000 */
[----:B------:R-:W-:Y:S02]  /*101c0*/  SEL R0, R0, RZ, P1 ;  /* 0x000000ff00007207 */ /* 0x000fe40000800000 */
[----:B------:R-:W-:-:S03]  /*101d0*/  LOP3.LUT R7, R5, R2, RZ, 0x3c, !PT ;  /* 0x0000000205077212 */ /* 0x000fc600078e3cff */
[----:B------:R-:W-:Y:S01]  /*101e0*/  IMAD R6, R0, 0x8, R3 ;  /* 0x0000000800067824 */ /* 0x000fe200078e0203 */
[----:B------:R-:W-:Y:S01]  /*101f0*/  SHF.L.U32 R5, R7, 0x1f, RZ ;  /* 0x0000001f07057819 */ /* 0x000fe200000006ff */
[----:B-1----:R-:W-:Y:S06]  /*10200*/  @!P0 BRA `(.L_x_316) ;  /* 0x0000000c00688947 */ /* 0x002fec0003800000 */
.L_x_345:
[----:B------:R-:W1:Y:S01]  /*10210*/  SYNCS.PHASECHK.TRANS64.TRYWAIT P0, [R6+URZ], R5 ;  /* 0x00000005060075a7 */ /* 0x000e62000800017f */
[----:B------:R-:W-:-:S05]  /*10220*/  VIADD R0, R0, 0x1 ;  /* 0x0000000100007836 */ /* 0x000fca0000000000 */
[----:B------:R-:W-:-:S04]  /*10230*/  ISETP.NE.AND P1, PT, R0, 0x16, PT ;  /* 0x000000160000780c */ /* 0x000fc80003f25270 */
[----:B------:R-:W-:Y:S02]  /*10240*/  SEL R2, RZ, 0x1, P1 ;  /* 0x00000001ff027807 */ /* 0x000fe40000800000 */
[----:B------:R-:W-:Y:S02]  /*10250*/  SEL R0, R0, RZ, P1 ;  /* 0x000000ff00007207 */ /* 0x000fe40000800000 */
[----:B------:R-:W-:-:S03]  /*10260*/  LOP3.LUT R7, R7, R2, RZ, 0x3c, !PT ;  /* 0x0000000207077212 */ /* 0x000fc600078e3cff */
[----:B0-----:R-:W-:Y:S01]  /*10270*/  IMAD R9, R0, 0x8, R3 ;  /* 0x0000000800097824 */ /* 0x001fe200078e0203 */
[----:B------:R-:W-:Y:S01]  /*10280*/  SHF.L.U32 R4, R7, 0x1f, RZ ;  /* 0x0000001f07047819 */ /* 0x000fe200000006ff */
[----:B-1----:R-:W-:Y:S06]  /*10290*/  @!P0 BRA `(.L_x_317) ;  /* 0x0000000c00588947 */ /* 0x002fec0003800000 */
.L_x_346:
        /* <DEDUP_REMOVED lines=9> */
.L_x_347:
        /* <DEDUP_REMOVED lines=9> */
.L_x_348:
        /* <DEDUP_REMOVED lines=9> */
.L_x_349:
        /* <DEDUP_REMOVED lines=9> */
.L_x_350:
        /* <DEDUP_REMOVED lines=9> */
.L_x_351:
        /* <DEDUP_REMOVED lines=9> */
.L_x_352:
        /* <DEDUP_REMOVED lines=9> */
.L_x_353:
        /* <DEDUP_REMOVED lines=9> */
.L_x_354:
        /* <DEDUP_REMOVED lines=9> */
.L_x_355:
        /* <DEDUP_REMOVED lines=9> */
.L_x_356:
        /* <DEDUP_REMOVED lines=9> */
.L_x_357:
        /* <DEDUP_REMOVED lines=9> */
.L_x_358:
        /* <DEDUP_REMOVED lines=9> */
.L_x_359:
        /* <DEDUP_REMOVED lines=9> */
.L_x_360:
        /* <DEDUP_REMOVED lines=9> */
.L_x_361:
        /* <DEDUP_REMOVED lines=9> */
.L_x_362:
        /* <DEDUP_REMOVED lines=9> */
.L_x_363:
[----:B------:R-:W1:Y:S01]  /*10c30*/  SYNCS.PHASECHK.TRANS64.TRYWAIT P0, [R6+URZ], R5 ;  /* 0x00000005060075a7 */ /* 0x000e62000800017f */
[----:B------:R-:W-:-:S05]  /*10c40*/  VIADD R0, R0, 0x1 ;  /* 0x0000000100007836 */ /* 0x000fca0000000000 */
[----:B------:R-:W-:-:S04]  /*10c50*/  ISETP.NE.AND P1, PT, R0, 0x16, PT ;  /* 0x000000160000780c */ /* 0x000fc80003f25270 */
[----:B------:R-:W-:Y:S02]  /*10c60*/  SEL R2, RZ, 0x1, P1 ;  /* 0x00000001ff027807 */ /* 0x000fe40000800000 */
[----:B------:R-:W-:Y:S02]  /*10c70*/  SEL R0, R0, RZ, P1 ;  /* 0x000000ff00007207 */ /* 0x000fe40000800000 */
[----:B------:R-:W-:Y:S01]  /*10c80*/  LOP3.LUT R2, R7, R2, RZ, 0x3c, !PT ;  /* 0x0000000207027212 */ /* 0x000fe200078e3cff */
[----:B-1----:R-:W-:Y:S06]  /*10c90*/  @!P0 BRA `(.L_x_335) ;  /* 0x0000000800408947 */ /* 0x002fec0003800000 */
.L_x_364:
[----:B------:R-:W-:Y:S01]  /*10ca0*/  IMAD R3, R0, 0x8, R3 ;  /* 0x0000000800037824 */ /* 0x000fe200078e0203 */
[----:B------:R-:W-:-:S07]  /*10cb0*/  SHF.L.U32 R0, R2, 0x1f, RZ ;  /* 0x0000001f02007819 */ /* 0x000fce00000006ff */
.L_x_336:
[----:B--2---:R2:W3:Y:S02]  /*10cc0*/  SYNCS.PHASECHK.TRANS64.TRYWAIT P0, [R3+URZ], R0 ;  /* 0x00000000030075a7 */ /* 0x0044e4000800017f */
[----:B---3--:R-:W-:Y:S05]  /*10cd0*/  @!P0 NANOSLEEP.SYNCS 0x989680 ;  /* 0x009896800000895d */ /* 0x008fea0003900000 */
[----:B------:R-:W3:Y:S02]  /*10ce0*/  @!P0 SYNCS.PHASECHK.TRANS64 P0, [R3+URZ], R0 ;  /* 0x00000000030085a7 */ /* 0x000ee4000800007f */
[----:B---3--:R-:W-:Y:S05]  /*10cf0*/  @!P0 BRA `(.L_x_336) ;  /* 0xfffffffc00f08947 */ /* 0x008fea000383ffff */
.L_x_313:
[----:B------:R-:W-:Y:S05]  /*10d00*/  BSYNC B0 ;  /* 0x0000000000007941 */ /* 0x000fea0003800000 */
.L_x_312:
[----:B------:R-:W-:Y:S05]  /*10d10*/  EXIT ;  /* 0x000000000000794d */ /* 0x000fea0003800000 */
.L_x_18:
[----:B-1----:R-:W-:-:S04]  /*10d20*/  IMAD.U32 R3, RZ, RZ, UR7 ;  /* 0x00000007ff037e24 */ /* 0x002fc8000f8e00ff */
[----:B------:R1:W3:Y:S03]  /*10d30*/  SYNCS.PHASECHK.TRANS64.TRYWAIT P0, [R3+URZ], R0 ;  /* 0x00000000030075a7 */ /* 0x0002e6000800017f */
[----:B---3--:R-:W-:Y:S05]  /*10d40*/  @!P0 NANOSLEEP.SYNCS 0x989680 ;  /* 0x009896800000895d */ /* 0x008fea0003900000 */
[----:B------:R-:W3:Y:S02]  /*10d50*/  @!P0 SYNCS.PHASECHK.TRANS64 P0, [R3+URZ], R0 ;  /* 0x00000000030085a7 */ /* 0x000ee4000800007f */
[----:B---3--:R-:W-:Y:S05]  /*10d60*/  @!P0 BRA `(.L_x_18) ;  /* 0xfffffffc00ec8947 */ /* 0x008fea000383ffff */
[----:B------:R-:W-:Y:S05]  /*10d70*/  BRA `(.L_x_17) ;  /* 0xffffff10001c7947 */ /* 0x000fea000383ffff */
.L_x_24:
[----:B-----5:R1:W-:Y:S02]  /*10d80*/  STL [R1+0x88], R0 ;  /* 0x0000880001007387 */ /* 0x0203e40000100800 */
[----:B-1----:R-:W-:-:S04]  /*10d90*/  IMAD.U32 R0, RZ, RZ, UR9 ;  /* 0x00000009ff007e24 */ /* 0x002fc8000f8e00ff */
[----:B------:R1:W4:Y:S03]  /*10da0*/  SYNCS.PHASECHK.TRANS64.TRYWAIT P0, [R0+URZ], R229 ;  /* 0x000000e5000075a7 */ /* 0x000326000800017f */
[----:B----4-:R-:W-:Y:S05]  /*10db0*/  @!P0 NANOSLEEP.SYNCS 0x989680 ;  /* 0x009896800000895d */ /* 0x010fea0003900000 */
[----:B------:R1:W4:Y:S02]  /*10dc0*/  @!P0 SYNCS.PHASECHK.TRANS64 P0, [R0+URZ], R229 ;  /* 0x000000e5000085a7 */ /* 0x000324000800007f */
[----:B-1----:R1:W5:Y:S02]  /*10dd0*/  LDL.LU R0, [R1+0x88] ;  /* 0x0000880001007983 */ /* 0x0023640000300800 */
[----:B-1--4-:R-:W-:Y:S05]  /*10de0*/  @!P0 BRA `(.L_x_24) ;  /* 0xfffffffc00e48947 */ /* 0x012fea000383ffff */
[----:B------:R-:W-:Y:S05]  /*10df0*/  BRA `(.L_x_23) ;  /* 0xffffff2000807947 */ /* 0x000fea000383ffff */
.L_x_299:
[----:B------:R-:W-:Y:S01]  /*10e00*/  BSSY B1, `(.L_x_337) ;  /* 0x0000006000017945 */ /* 0x000fe20003800000 */
[----:B------:R-:W-:-:S07]  /*10e10*/  IMAD.MOV.U32 R2, RZ, RZ, -0x1 ;  /* 0xffffffffff027424 */ /* 0x000fce00078e00ff */
[----:B------:R-:W-:Y:S05]  /*10e20*/  WARPSYNC.COLLECTIVE R2, `(.L_x_338) ;  /* 0x00000000020c7348 */ /* 0x000fea0003c00000 */
[----:B------:R-:W-:Y:S02]  /*10e30*/  ELECT P1, UR62, PT ;  /* 0x00000000003e782f */ /* 0x000fe40003820000 */
[----:B------:R-:W-:Y:S01]  /*10e40*/  MOV R2, UR62 ;  /* 0x0000003e00027c02 */ /* 0x000fe20008000f00 */
[----:B------:R-:W-:Y:S10]  /*10e50*/  ENDCOLLECTIVE ;  /* 0x000000000000791b */ /* 0x000ff40003800000 */
.L_x_338:
[----:B------:R-:W-:Y:S05]  /*10e60*/  BSYNC B1 ;  /* 0x0000000000017941 */ /* 0x000fea0003800000 */
.L_x_337:
[----:B------:R-:W-:Y:S05]  /*10e70*/  BRA `(.L_x_339) ;  /* 0xffffffe400947947 */ /* 0x000fea000383ffff */
.L_x_302:
[----:B-1----:R1:W2:Y:S02]  /*10e80*/  SYNCS.PHASECHK.TRANS64.TRYWAIT P1, [R13+URZ+0xb0], R4 ;  /* 0x0000b0040d0075a7 */ /* 0x0022a4000802017f */
[----:B--2---:R-:W-:Y:S05]  /*10e90*/  @!P1 NANOSLEEP.SYNCS 0x989680 ;  /* 0x009896800000995d */ /* 0x004fea0003900000 */
[----:B------:R-:W2:Y:S02]  /*10ea0*/  @!P1 SYNCS.PHASECHK.TRANS64 P1, [R13+URZ+0xb0], R4 ;  /* 0x0000b0040d0095a7 */ /* 0x000ea4000802007f */
[----:B--2---:R-:W-:Y:S05]  /*10eb0*/  @!P1 BRA `(.L_x_302) ;  /* 0xfffffffc00f09947 */ /* 0x004fea000383ffff */
[----:B------:R-:W-:Y:S05]  /*10ec0*/  BRA `(.L_x_340) ;  /* 0xffffffe400c87947 */ /* 0x000fea000383ffff */
.L_x_311:
[----:B------:R-:W-:Y:S01]  /*10ed0*/  BSSY B0, `(.L_x_341) ;  /* 0x0000006000007945 */ /* 0x000fe20003800000 */
[----:B------:R-:W-:-:S07]  /*10ee0*/  IMAD.MOV.U32 R2, RZ, RZ, -0x1 ;  /* 0xffffffffff027424 */ /* 0x000fce00078e00ff */
[----:B------:R-:W-:Y:S05]  /*10ef0*/  WARPSYNC.COLLECTIVE R2, `(.L_x_342) ;  /* 0x00000000020c7348 */ /* 0x000fea0003c00000 */
[----:B------:R-:W-:Y:S02]  /*10f00*/  ELECT P1, UR62, PT ;  /* 0x00000000003e782f */ /* 0x000fe40003820000 */
[----:B------:R-:W-:Y:S01]  /*10f10*/  MOV R2, UR62 ;  /* 0x0000003e00027c02 */ /* 0x000fe20008000f00 */
[----:B------:R-:W-:Y:S10]  /*10f20*/  ENDCOLLECTIVE ;  /* 0x000000000000791b */ /* 0x000ff40003800000 */
.L_x_342:
[----:B------:R-:W-:Y:S05]  /*10f30*/  BSYNC B0 ;  /* 0x0000000000007941 */ /* 0x000fea0003800000 */
.L_x_341:
[----:B------:R-:W-:Y:S01]  /*10f40*/  PLOP3.LUT P0, PT, P1, PT, PT, 0x80, 0x0 ;  /* 0x000000000000781c */ /* 0x000fe20000f0f070 */
[----:B------:R-:W-:-:S12]  /*10f50*/  BRA `(.L_x_343) ;  /* 0xfffffff000307947 */ /* 0x000fd8000383ffff */
.L_x_315:
[----:B0-----:R0:W1:Y:S02]  /*10f60*/  SYNCS.PHASECHK.TRANS64.TRYWAIT P0, [R7+URZ], R2 ;  /* 0x00000002070075a7 */ /* 0x001064000800017f */
[----:B-1----:R-:W-:Y:S05]  /*10f70*/  @!P0 NANOSLEEP.SYNCS 0x989680 ;  /* 0x009896800000895d */ /* 0x002fea0003900000 */
[----:B------:R-:W1:Y:S02]  /*10f80*/  @!P0 SYNCS.PHASECHK.TRANS64 P0, [R7+URZ], R2 ;  /* 0x00000002070085a7 */ /* 0x000e64000800007f */
[----:B-1----:R-:W-:Y:S05]  /*10f90*/  @!P0 BRA `(.L_x_315) ;  /* 0xfffffffc00f08947 */ /* 0x002fea000383ffff */
[----:B------:R-:W-:Y:S05]  /*10fa0*/  BRA `(.L_x_344) ;  /* 0xfffffff000747947 */ /* 0x000fea000383ffff */
.L_x_316:
[----:B0-----:R0:W1:Y:S02]  /*10fb0*/  SYNCS.PHASECHK.TRANS64.TRYWAIT P0, [R9+URZ], R4 ;  /* 0x00000004090075a7 */ /* 0x001064000800017f */
[----:B-1----:R-:W-:Y:S05]  /*10fc0*/  @!P0 NANOSLEEP.SYNCS 0x989680 ;  /* 0x009896800000895d */ /* 0x002fea0003900000 */
[----:B------:R-:W1:Y:S02]  /*10fd0*/  @!P0 SYNCS.PHASECHK.TRANS64 P0, [R9+URZ], R4 ;  /* 0x00000004090085a7 */ /* 0x000e64000800007f */
[----:B-1----:R-:W-:Y:S05]  /*10fe0*/  @!P0 BRA `(.L_x_316) ;  /* 0xfffffffc00f08947 */ /* 0x002fea000383ffff */
[----:B------:R-:W-:Y:S05]  /*10ff0*/  BRA `(.L_x_345) ;  /* 0xfffffff000847947 */ /* 0x000fea000383ffff */
.L_x_317:
[----:B0-----:R0:W1:Y:S02]  /*11000*/  SYNCS.PHASECHK.TRANS64.TRYWAIT P0, [R6+URZ], R5 ;  /* 0x00000005060075a7 */ /* 0x001064000800017f */
[----:B-1----:R-:W-:Y:S05]  /*11010*/  @!P0 NANOSLEEP.SYNCS 0x989680 ;  /* 0x009896800000895d */ /* 0x002fea0003900000 */
[----:B------:R-:W1:Y:S02]  /*11020*/  @!P0 SYNCS.PHASECHK.TRANS64 P0, [R6+URZ], R5 ;  /* 0x00000005060085a7 */ /* 0x000e64000800007f */
[----:B-1----:R-:W-:Y:S05]  /*11030*/  @!P0 BRA `(.L_x_317) ;  /* 0xfffffffc00f08947 */ /* 0x002fea000383ffff */
[----:B------:R-:W-:Y:S05]  /*11040*/  BRA `(.L_x_346) ;  /* 0xfffffff000947947 */ /* 0x000fea000383ffff */
.L_x_318:
[----:B0-----:R0:W1:Y:S02]  /*11050*/  SYNCS.PHASECHK.TRANS64.TRYWAIT P0, [R9+URZ], R4 ;  /* 0x00000004090075a7 */ /* 0x001064000800017f */
[----:B-1----:R-:W-:Y:S05]  /*11060*/  @!P0 NANOSLEEP.SYNCS 0x989680 ;  /* 0x009896800000895d */ /* 0x002fea0003900000 */
[----:B------:R-:W1:Y:S02]  /*11070*/  @!P0 SYNCS.PHASECHK.TRANS64 P0, [R9+URZ], R4 ;  /* 0x00000004090085a7 */ /* 0x000e64000800007f */
[----:B-1----:R-:W-:Y:S05]  /*11080*/  @!P0 BRA `(.L_x_318) ;  /* 0xfffffffc00f08947 */ /* 0x002fea000383ffff */
[----:B------:R-:W-:Y:S05]  /*11090*/  BRA `(.L_x_347) ;  /* 0xfffffff000a47947 */ /* 0x000fea000383ffff */
.L_x_319:
[----:B0-----:R0:W1:Y:S02]  /*110a0*/  SYNCS.PHASECHK.TRANS64.TRYWAIT P0, [R6+URZ], R5 ;  /* 0x00000005060075a7 */ /* 0x001064000800017f */
[----:B-1----:R-:W-:Y:S05]  /*110b0*/  @!P0 NANOSLEEP.SYNCS 0x989680 ;  /* 0x009896800000895d */ /* 0x002fea0003900000 */
[----:B------:R-:W1:Y:S02]  /*110c0*/  @!P0 SYNCS.PHASECHK.TRANS64 P0, [R6+URZ], R5 ;  /* 0x00000005060085a7 */ /* 0x000e64000800007f */
[----:B-1----:R-:W-:Y:S05]  /*110d0*/  @!P0 BRA `(.L_x_319) ;  /* 0xfffffffc00f08947 */ /* 0x002fea000383ffff */
[----:B------:R-:W-:Y:S05]  /*110e0*/  BRA `(.L_x_348) ;  /* 0xfffffff000b47947 */ /* 0x000fea000383ffff */
.L_x_320:
[----:B0-----:R0:W1:Y:S02]  /*110f0*/  SYNCS.PHASECHK.TRANS64.TRYWAIT P0, [R9+URZ], R4 ;  /* 0x00000004090075a7 */ /* 0x001064000800017f */
[----:B-1----:R-:W-:Y:S05]  /*11100*/  @!P0 NANOSLEEP.SYNCS 0x989680 ;  /* 0x009896800000895d */ /* 0x002fea0003900000 */
[----:B------:R-:W1:Y:S02]  /*11110*/  @!P0 SYNCS.PHASECHK.TRANS64 P0, [R9+URZ], R4 ;  /* 0x00000004090085a7 */ /* 0x000e64000800007f */
[----:B-1----:R-:W-:Y:S05]  /*11120*/  @!P0 BRA `(.L_x_320) ;  /* 0xfffffffc00f08947 */ /* 0x002fea000383ffff */
[----:B------:R-:W-:Y:S05]  /*11130*/  BRA `(.L_x_349) ;  /* 0xfffffff000c47947 */ /* 0x000fea000383ffff */
.L_x_321:
[----:B0-----:R0:W1:Y:S02]  /*11140*/  SYNCS.PHASECHK.TRANS64.TRYWAIT P0, [R6+URZ], R5 ;  /* 0x00000005060075a7 */ /* 0x001064000800017f */
[----:B-1----:R-:W-:Y:S05]  /*11150*/  @!P0 NANOSLEEP.SYNCS 0x989680 ;  /* 0x009896800000895d */ /* 0x002fea0003900000 */
[----:B------:R-:W1:Y:S02]  /*11160*/  @!P0 SYNCS.PHASECHK.TRANS64 P0, [R6+URZ], R5 ;  /* 0x00000005060085a7 */ /* 0x000e64000800007f */
[----:B-1----:R-:W-:Y:S05]  /*11170*/  @!P0 BRA `(.L_x_321) ;  /* 0xfffffffc00f08947 */ /* 0x002fea000383ffff */
[----:B------:R-:W-:Y:S05]  /*11180*/  BRA `(.L_x_350) ;  /* 0xfffffff000d47947 */ /* 0x000fea000383ffff */
.L_x_322:
[----:B0-----:R0:W1:Y:S02]  /*11190*/  SYNCS.PHASECHK.TRANS64.TRYWAIT P0, [R9+URZ], R4 ;  /* 0x00000004090075a7 */ /* 0x001064000800017f */
[----:B-1----:R-:W-:Y:S05]  /*111a0*/  @!P0 NANOSLEEP.SYNCS 0x989680 ;  /* 0x009896800000895d */ /* 0x002fea0003900000 */
[----:B------:R-:W1:Y:S02]  /*111b0*/  @!P0 SYNCS.PHASECHK.TRANS64 P0, [R9+URZ], R4 ;  /* 0x00000004090085a7 */ /* 0x000e64000800007f */
[----:B-1----:R-:W-:Y:S05]  /*111c0*/  @!P0 BRA `(.L_x_322) ;  /* 0xfffffffc00f08947 */ /* 0x002fea000383ffff */
[----:B------:R-:W-:Y:S05]  /*111d0*/  BRA `(.L_x_351) ;  /* 0xfffffff000e47947 */ /* 0x000fea000383ffff */
.L_x_323:
[----:B0-----:R0:W1:Y:S02]  /*111e0*/  SYNCS.PHASECHK.TRANS64.TRYWAIT P0, [R6+URZ], R5 ;  /* 0x00000005060075a7 */ /* 0x001064000800017f */
[----:B-1----:R-:W-:Y:S05]  /*111f0*/  @!P0 NANOSLEEP.SYNCS 0x989680 ;  /* 0x009896800000895d */ /* 0x002fea0003900000 */
[----:B------:R-:W1:Y:S02]  /*11200*/  @!P0 SYNCS.PHASECHK.TRANS64 P0, [R6+URZ], R5 ;  /* 0x00000005060085a7 */ /* 0x000e64000800007f */
[----:B-1----:R-:W-:Y:S05]  /*11210*/  @!P0 BRA `(.L_x_323) ;  /* 0xfffffffc00f08947 */ /* 0x002fea000383ffff */
[----:B------:R-:W-:Y:S05]  /*11220*/  BRA `(.L_x_352) ;  /* 0xfffffff000f47947 */ /* 0x000fea000383ffff */
.L_x_324:
[----:B0-----:R0:W1:Y:S02]  /*11230*/  SYNCS.PHASECHK.TRANS64.TRYWAIT P0, [R9+URZ], R4 ;  /* 0x00000004090075a7 */ /* 0x001064000800017f */
[----:B-1----:R-:W-:Y:S05]  /*11240*/  @!P0 NANOSLEEP.SYNCS 0x989680 ;  /* 0x009896800000895d */ /* 0x002fea0003900000 */
[----:B------:R-:W1:Y:S02]  /*11250*/  @!P0 SYNCS.PHASECHK.TRANS64 P0, [R9+URZ], R4 ;  /* 0x00000004090085a7 */ /* 0x000e64000800007f */
[----:B-1----:R-:W-:Y:S05]  /*11260*/  @!P0 BRA `(.L_x_324) ;  /* 0xfffffffc00f08947 */ /* 0x002fea000383ffff */
[----:B------:R-:W-:Y:S05]  /*11270*/  BRA `(.L_x_353) ;  /* 0xfffffff400047947 */ /* 0x000fea000383ffff */
.L_x_325:
[----:B0-----:R0:W1:Y:S02]  /*11280*/  SYNCS.PHASECHK.TRANS64.TRYWAIT P0, [R6+URZ], R5 ;  /* 0x00000005060075a7 */ /* 0x001064000800017f */
[----:B-1----:R-:W-:Y:S05]  /*11290*/  @!P0 NANOSLEEP.SYNCS 0x989680 ;  /* 0x009896800000895d */ /* 0x002fea0003900000 */
[----:B------:R-:W1:Y:S02]  /*112a0*/  @!P0 SYNCS.PHASECHK.TRANS64 P0, [R6+URZ], R5 ;  /* 0x00000005060085a7 */ /* 0x000e64000800007f */
[----:B-1----:R-:W-:Y:S05]  /*112b0*/  @!P0 BRA `(.L_x_325) ;  /* 0xfffffffc00f08947 */ /* 0x002fea000383ffff */
[----:B------:R-:W-:Y:S05]  /*112c0*/  BRA `(.L_x_354) ;  /* 0xfffffff400147947 */ /* 0x000fea000383ffff */
.L_x_326:
[----:B0-----:R0:W1:Y:S02]  /*112d0*/  SYNCS.PHASECHK.TRANS64.TRYWAIT P0, [R9+URZ], R4 ;  /* 0x00000004090075a7 */ /* 0x001064000800017f */
[----:B-1----:R-:W-:Y:S05]  /*112e0*/  @!P0 NANOSLEEP.SYNCS 0x989680 ;  /* 0x009896800000895d */ /* 0x002fea0003900000 */
[----:B------:R-:W1:Y:S02]  /*112f0*/  @!P0 SYNCS.PHASECHK.TRANS64 P0, [R9+URZ], R4 ;  /* 0x00000004090085a7 */ /* 0x000e64000800007f */
[----:B-1----:R-:W-:Y:S05]  /*11300*/  @!P0 BRA `(.L_x_326) ;  /* 0xfffffffc00f08947 */ /* 0x002fea000383ffff */
[----:B------:R-:W-:Y:S05]  /*11310*/  BRA `(.L_x_355) ;  /* 0xfffffff400247947 */ /* 0x000fea000383ffff */
.L_x_327:
[----:B0-----:R0:W1:Y:S02]  /*11320*/  SYNCS.PHASECHK.TRANS64.TRYWAIT P0, [R6+URZ], R5 ;  /* 0x00000005060075a7 */ /* 0x001064000800017f */
[----:B-1----:R-:W-:Y:S05]  /*11330*/  @!P0 NANOSLEEP.SYNCS 0x989680 ;  /* 0x009896800000895d */ /* 0x002fea0003900000 */
[----:B------:R-:W1:Y:S02]  /*11340*/  @!P0 SYNCS.PHASECHK.TRANS64 P0, [R6+URZ], R5 ;  /* 0x00000005060085a7 */ /* 0x000e64000800007f */
[----:B-1----:R-:W-:Y:S05]  /*11350*/  @!P0 BRA `(.L_x_327) ;  /* 0xfffffffc00f08947 */ /* 0x002fea000383ffff */
[----:B------:R-:W-:Y:S05]  /*11360*/  BRA `(.L_x_356) ;  /* 0xfffffff400347947 */ /* 0x000fea000383ffff */
.L_x_328:
[----:B0-----:R0:W1:Y:S02]  /*11370*/  SYNCS.PHASECHK.TRANS64.TRYWAIT P0, [R9+URZ], R4 ;  /* 0x00000004090075a7 */ /* 0x001064000800017f */
[----:B-1----:R-:W-:Y:S05]  /*11380*/  @!P0 NANOSLEEP.SYNCS 0x989680 ;  /* 0x009896800000895d */ /* 0x002fea0003900000 */
[----:B------:R-:W1:Y:S02]  /*11390*/  @!P0 SYNCS.PHASECHK.TRANS64 P0, [R9+URZ], R4 ;  /* 0x00000004090085a7 */ /* 0x000e64000800007f */
[----:B-1----:R-:W-:Y:S05]  /*113a0*/  @!P0 BRA `(.L_x_328) ;  /* 0xfffffffc00f08947 */ /* 0x002fea000383ffff */
[----:B------:R-:W-:Y:S05]  /*113b0*/  BRA `(.L_x_357) ;  /* 0xfffffff400447947 */ /* 0x000fea000383ffff */
.L_x_329:
[----:B0-----:R0:W1:Y:S02]  /*113c0*/  SYNCS.PHASECHK.TRANS64.TRYWAIT P0, [R6+URZ], R5 ;  /* 0x00000005060075a7 */ /* 0x001064000800017f */
[----:B-1----:R-:W-:Y:S05]  /*113d0*/  @!P0 NANOSLEEP.SYNCS 0x989680 ;  /* 0x009896800000895d */ /* 0x002fea0003900000 */
[----:B------:R-:W1:Y:S02]  /*113e0*/  @!P0 SYNCS.PHASECHK.TRANS64 P0, [R6+URZ], R5 ;  /* 0x00000005060085a7 */ /* 0x000e64000800007f */
[----:B-1----:R-:W-:Y:S05]  /*113f0*/  @!P0 BRA `(.L_x_329) ;  /* 0xfffffffc00f08947 */ /* 0x002fea000383ffff */
[----:B------:R-:W-:Y:S05]  /*11400*/  BRA `(.L_x_358) ;  /* 0xfffffff400547947 */ /* 0x000fea000383ffff */
.L_x_330:
[----:B0-----:R0:W1:Y:S02]  /*11410*/  SYNCS.PHASECHK.TRANS64.TRYWAIT P0, [R9+URZ], R4 ;  /* 0x00000004090075a7 */ /* 0x001064000800017f */
[----:B-1----:R-:W-:Y:S05]  /*11420*/  @!P0 NANOSLEEP.SYNCS 0x989680 ;  /* 0x009896800000895d */ /* 0x002fea0003900000 */
[----:B------:R-:W1:Y:S02]  /*11430*/  @!P0 SYNCS.PHASECHK.TRANS64 P0, [R9+URZ], R4 ;  /* 0x00000004090085a7 */ /* 0x000e64000800007f */
[----:B-1----:R-:W-:Y:S05]  /*11440*/  @!P0 BRA `(.L_x_330) ;  /* 0xfffffffc00f08947 */ /* 0x002fea000383ffff */
[----:B------:R-:W-:Y:S05]  /*11450*/  BRA `(.L_x_359) ;  /* 0xfffffff400647947 */ /* 0x000fea000383ffff */
.L_x_331:
[----:B0-----:R0:W1:Y:S02]  /*11460*/  SYNCS.PHASECHK.TRANS64.TRYWAIT P0, [R6+URZ], R5 ;  /* 0x00000005060075a7 */ /* 0x001064000800017f */
[----:B-1----:R-:W-:Y:S05]  /*11470*/  @!P0 NANOSLEEP.SYNCS 0x989680 ;  /* 0x009896800000895d */ /* 0x002fea0003900000 */
[----:B------:R-:W1:Y:S02]  /*11480*/  @!P0 SYNCS.PHASECHK.TRANS64 P0, [R6+URZ], R5 ;  /* 0x00000005060085a7 */ /* 0x000e64000800007f */
[----:B-1----:R-:W-:Y:S05]  /*11490*/  @!P0 BRA `(.L_x_331) ;  /* 0xfffffffc00f08947 */ /* 0x002fea000383ffff */
[----:B------:R-:W-:Y:S05]  /*114a0*/  BRA `(.L_x_360) ;  /* 0xfffffff400747947 */ /* 0x000fea000383ffff */
.L_x_332:
[----:B0-----:R0:W1:Y:S02]  /*114b0*/  SYNCS.PHASECHK.TRANS64.TRYWAIT P0, [R9+URZ], R4 ;  /* 0x00000004090075a7 */ /* 0x001064000800017f */
[----:B-1----:R-:W-:Y:S05]  /*114c0*/  @!P0 NANOSLEEP.SYNCS 0x989680 ;  /* 0x009896800000895d */ /* 0x002fea0003900000 */
[----:B------:R-:W1:Y:S02]  /*114d0*/  @!P0 SYNCS.PHASECHK.TRANS64 P0, [R9+URZ], R4 ;  /* 0x00000004090085a7 */ /* 0x000e64000800007f */
[----:B-1----:R-:W-:Y:S05]  /*114e0*/  @!P0 BRA `(.L_x_332) ;  /* 0xfffffffc00f08947 */ /* 0x002fea000383ffff */
[----:B------:R-:W-:Y:S05]  /*114f0*/  BRA `(.L_x_361) ;  /* 0xfffffff400847947 */ /* 0x000fea000383ffff */
.L_x_333:
[----:B0-----:R0:W1:Y:S02]  /*11500*/  SYNCS.PHASECHK.TRANS64.TRYWAIT P0, [R6+URZ], R5 ;  /* 0x00000005060075a7 */ /* 0x001064000800017f */
[----:B-1----:R-:W-:Y:S05]  /*11510*/  @!P0 NANOSLEEP.SYNCS 0x989680 ;  /* 0x009896800000895d */ /* 0x002fea0003900000 */
[----:B------:R-:W1:Y:S02]  /*11520*/  @!P0 SYNCS.PHASECHK.TRANS64 P0, [R6+URZ], R5 ;  /* 0x00000005060085a7 */ /* 0x000e64000800007f */
[----:B-1----:R-:W-:Y:S05]  /*11530*/  @!P0 BRA `(.L_x_333) ;  /* 0xfffffffc00f08947 */ /* 0x002fea000383ffff */
[----:B------:R-:W-:Y:S05]  /*11540*/  BRA `(.L_x_362) ;  /* 0xfffffff400947947 */ /* 0x000fea000383ffff */
.L_x_334:
[----:B0-----:R0:W1:Y:S02]  /*11550*/  SYNCS.PHASECHK.TRANS64.TRYWAIT P0, [R9+URZ], R4 ;  /* 0x00000004090075a7 */ /* 0x001064000800017f */
[----:B-1----:R-:W-:Y:S05]  /*11560*/  @!P0 NANOSLEEP.SYNCS 0x989680 ;  /* 0x009896800000895d */ /* 0x002fea0003900000 */
[----:B------:R-:W1:Y:S02]  /*11570*/  @!P0 SYNCS.PHASECHK.TRANS64 P0, [R9+URZ], R4 ;  /* 0x00000004090085a7 */ /* 0x000e64000800007f */
[----:B-1----:R-:W-:Y:S05]  /*11580*/  @!P0 BRA `(.L_x_334) ;  /* 0xfffffffc00f08947 */ /* 0x002fea000383ffff */
[----:B------:R-:W-:Y:S05]  /*11590*/  BRA `(.L_x_363) ;  /* 0xfffffff400a47947 */ /* 0x000fea000383ffff */
.L_x_335:
[----:B-1----:R1:W2:Y:S02]  /*115a0*/  SYNCS.PHASECHK.TRANS64.TRYWAIT P0, [R6+URZ], R5 ;  /* 0x00000005060075a7 */ /* 0x0022a4000800017f */
[----:B--2---:R-:W-:Y:S05]  /*115b0*/  @!P0 NANOSLEEP.SYNCS 0x989680 ;  /* 0x009896800000895d */ /* 0x004fea0003900000 */
[----:B------:R-:W2:Y:S02]  /*115c0*/  @!P0 SYNCS.PHASECHK.TRANS64 P0, [R6+URZ], R5 ;  /* 0x00000005060085a7 */ /* 0x000ea4000800007f */
[----:B--2---:R-:W-:Y:S05]  /*115d0*/  @!P0 BRA `(.L_x_335) ;  /* 0xfffffffc00f08947 */ /* 0x004fea000383ffff */
[----:B------:R-:W-:Y:S05]  /*115e0*/  BRA `(.L_x_364) ;  /* 0xfffffff400ac7947 */ /* 0x000fea000383ffff */
.L_x_365:
[----:B------:R-:W-:-:S00]  /*115f0*/  BRA `(.L_x_365) ;  /* 0xfffffffc00fc7947 */ /* 0x000fc0000383ffff */
[----:B------:R-:W-:-:S00]  /*11600*/  NOP ;  /* 0x0000000000007918 */ /* 0x000fc00000000000 */
[----:B------:R-:W-:-:S00]  /*11610*/  NOP ;  /* 0x0000000000007918 */ /* 0x000fc00000000000 */
[----:B------:R-:W-:-:S00]  /*11620*/  NOP ;  /* 0x0000000000007918 */ /* 0x000fc00000000000 */
[----:B------:R-:W-:-:S00]  /*11630*/  NOP ;  /* 0x0000000000007918 */ /* 0x000fc00000000000 */
[----:B------:R-:W-:-:S00]  /*11640*/  NOP ;  /* 0x0000000000007918 */ /* 0x000fc00000000000 */
[----:B------:R-:W-:-:S00]  /*11650*/  NOP ;  /* 0x0000000000007918 */ /* 0x000fc00000000000 */
[----:B------:R-:W-:-:S00]  /*11660*/  NOP ;  /* 0x0000000000007918 */ /* 0x000fc00000000000 */
[----:B------:R-:W-:-:S00]  /*11670*/  NOP ;  /* 0x0000000000007918 */ /* 0x000fc00000000000 */
.L_x_366:


//--------------------- .nv.shared._ZN7cutlass13device_kernelINS_4gemm6kernel13GemmUniversalIN4cute5tupleIJiiiiEEENS1_10collective13CollectiveMmaINS1_37MainloopSm90TmaGmmaWarpSpecializedFP8ILi22ENS5_IJNS4_1CILi1EEESB_SB_EEENS1_35KernelTmaWarpSpecializedCooperativeEEENS5_IJNSA_ILi192EEENSA_ILi128EEENSA_ILi32EEEEEENS_12float_e4m3_tENS5_IJlSB_lEEESJ_SK_NS4_8TiledMMAINS4_8MMA_AtomIJNS4_4SM904GMMA31MMA_64x128x32_F32E4M3E4M3_SS_TNILNSO_7ScaleInE1ELSQ_1EEEEEENS4_6LayoutINS5_IJNSA_ILi2EEESB_SB_EEENS5_IJSB_NSA_ILi0EEESW_EEEEENS5_IJNS4_10UnderscoreESZ_SZ_EEEEENS4_13SM90_TMA_LOADENS4_14ComposedLayoutINS4_7SwizzleILi1ELi4ELi3EEENS4_18smem_ptr_flag_bitsILi8EEENST_INS5_IJNSA_ILi8EEESH_EEENS5_IJSH_SB_EEEEEEEvNS4_8identityES12_S1C_vS1D_EENS_8epilogue10collective6detail29Sm90TmaWarpSpecializedAdapterINS1G_15DefaultEpilogueISJ_SK_SK_NS1F_6thread17LinearCombinationISJ_Li1EffLNS1K_9ScaleType4KindE0ELNS_15FloatRoundStyleE2ESJ_EENS1_15EpilogueDefaultEEEEEvvEEEEvNT_6ParamsE --------------------------
	.section	.nv.shared._ZN7cutlass13device_kernelINS_4gemm6kernel13GemmUniversalIN4cute5tupleIJiiiiEEENS1_10collective13CollectiveMmaINS1_37MainloopSm90TmaGmmaWarpSpecializedFP8ILi22ENS5_IJNS4_1CILi1EEESB_SB_EEENS1_35KernelTmaWarpSpecializedCooperativeEEENS5_IJNSA_ILi192EEENSA_ILi128EEENSA_ILi32EEEEEENS_12float_e4m3_tENS5_IJlSB_lEEESJ_SK_NS4_8TiledMMAINS4_8MMA_AtomIJNS4_4SM904GMMA31MMA_64x128x32_F32E4M3E4M3_SS_TNILNSO_7ScaleInE1ELSQ_1EEEEEENS4_6LayoutINS5_IJNSA_ILi2EEESB_SB_EEENS5_IJSB_NSA_ILi0EEESW_EEEEENS5_IJNS4_10UnderscoreESZ_SZ_EEEEENS4_13SM90_TMA_LOADENS4_14ComposedLayoutINS4_7SwizzleILi1ELi4ELi3EEENS4_18smem_ptr_flag_bitsILi8EEENST_INS5_IJNSA_ILi8EEESH_EEENS5_IJSH_SB_EEEEEEEvNS4_8identityES12_S1C_vS1D_EENS_8epilogue10collective6detail29Sm90TmaWarpSpecializedAdapterINS1G_15DefaultEpilogueISJ_SK_SK_NS1F_6thread17LinearCombinationISJ_Li1EffLNS1K_9ScaleType4KindE0ELNS_15FloatRoundStyleE2ESJ_EENS1_15EpilogueDefaultEEEEEvvEEEEvNT_6ParamsE,"aw",@nobits
	.sectionflags	@""
	.align	16
	.zero		1024


//--------------------- .nv.shared.reserved.0     --------------------------
	.section	.nv.shared.reserved.0,"aw",@nobits
	.weak		__nv_reservedSMEM_offset_0_alias
	.size		__nv_reservedSMEM_offset_0_alias, 0, 0
	.other		__nv_reservedSMEM_offset_0_alias,@"STO_CUDA_RESERVED_SHARED STV_DEFAULT"
__nv_reservedSMEM_offset_0_alias:
	.zero		0


//--------------------- .nv.global                --------------------------
	.section	.nv.global,"aw",@nobits
.nv.global:
	.type		_ZN40_INTERNAL_a27666b1_4_k_cu_de4b56d4_112764cute1_E,@object
	.size		_ZN40_INTERNAL_a27666b1_4_k_cu_de4b56d4_112764cute1_E,(_ZN40_INTERNAL_a27666b1_4_k_cu_de4b56d4_112764cuda3std3__45__cpo6cbeginE - _ZN40_INTERNAL_a27666b1_4_k_cu_de4b56d4_112764cute1_E)
_ZN40_INTERNAL_a27666b1_4_k_cu_de4b56d4_112764cute1_E:
	.zero		1
	.type		_ZN40_INTERNAL_a27666b1_4_k_cu_de4b56d4_112764cuda3std3__45__cpo6cbeginE,@object
	.size		_ZN40_INTERNAL_a27666b1_4_k_cu_de4b56d4_112764cuda3std3__45__cpo6cbeginE,(_ZN40_INTERNAL_a27666b1_4_k_cu_de4b56d4_112764cuda3std3__48in_placeE - _ZN40_INTERNAL_a27666b1_4_k_cu_de4b56d4_112764cuda3std3__45__cpo6cbeginE)
_ZN40_INTERNAL_a27666b1_4_k_cu_de4b56d4_112764cuda3std3__45__cpo6cbeginE:
	.zero		1
	.type		_ZN40_INTERNAL_a27666b1_4_k_cu_de4b56d4_112764cuda3std3__48in_placeE,@object
	.size		_ZN40_INTERNAL_a27666b1_4_k_cu_de4b56d4_112764cuda3std3__48in_placeE,(_ZN40_INTERNAL_a27666b1_4_k_cu_de4b56d4_112764cuda3std6ranges3__45__cpo9iter_moveE - _ZN40_INTERNAL_a27666b1_4_k_cu_de4b56d4_112764cuda3std3__48in_placeE)
_ZN40_INTERNAL_a27666b1_4_k_cu_de4b56d4_112764cuda3std3__48in_placeE:
	.zero		1
	.type		_ZN40_INTERNAL_a27666b1_4_k_cu_de4b56d4_112764cuda3std6ranges3__45__cpo9iter_moveE,@object
	.size		_ZN40_INTERNAL_a27666b1_4_k_cu_de4b56d4_112764cuda3std6ranges3__45__cpo9iter_moveE,(_ZN40_INTERNAL_a27666b1_4_k_cu_de4b56d4_112764cuda3std3__45__cpo5beginE - _ZN40_INTERNAL_a27666b1_4_k_cu_de4b56d4_112764cuda3std6ranges3__45__cpo9iter_moveE)
_ZN40_INTERNAL_a27666b1_4_k_cu_de4b56d4_112764cuda3std6ranges3__45__cpo9iter_moveE:
	.zero		1
	.type		_ZN40_INTERNAL_a27666b1_4_k_cu_de4b56d4_112764cuda3std3__45__cpo5beginE,@object
	.size		_ZN40_INTERNAL_a27666b1_4_k_cu_de4b56d4_112764cuda3std3__45__cpo5beginE,(_ZN40_INTERNAL_a27666b1_4_k_cu_de4b56d4_112764cuda3std3__442_GLOBAL__N__a27666b1_4_k_cu_de4b56d4_112766ignoreE - _ZN40_INTERNAL_a27666b1_4_k_cu_de4b56d4_112764cuda3std3__45__cpo5beginE)
_ZN40_INTERNAL_a27666b1_4_k_cu_de4b56d4_112764cuda3std3__45__cpo5beginE:
	.zero		1
	.type		_ZN40_INTERNAL_a27666b1_4_k_cu_de4b56d4_112764cuda3std3__442_GLOBAL__N__a27666b1_4_k_cu_de4b56d4_112766ignoreE,@object
	.size		_ZN40_INTERNAL_a27666b1_4_k_cu_de4b56d4_112764cuda3std3__442_GLOBAL__N__a27666b1_4_k_cu_de4b56d4_112766ignoreE,(_ZN40_INTERNAL_a27666b1_4_k_cu_de4b56d4_112764cute7productE - _ZN40_INTERNAL_a27666b1_4_k_cu_de4b56d4_112764cuda3std3__442_GLOBAL__N__a27666b1_4_k_cu_de4b56d4_112766ignoreE)
_ZN40_INTERNAL_a27666b1_4_k_cu_de4b56d4_112764cuda3std3__442_GLOBAL__N__a27666b1_4_k_cu_de4b56d4_112766ignoreE:
	.zero		1
	.type		_ZN40_INTERNAL_a27666b1_4_k_cu_de4b56d4_112764cute7productE,@object
	.size		_ZN40_INTERNAL_a27666b1_4_k_cu_de4b56d4_112764cute7productE,(_ZN40_INTERNAL_a27666b1_4_k_cu_de4b56d4_112764cuda3std3__45__cpo3endE - _ZN40_INTERNAL_a27666b1_4_k_cu_de4b56d4_112764cute7productE)
_ZN40_INTERNAL_a27666b1_4_k_cu_de4b56d4_112764cute7productE:
	.zero		1
	.type		_ZN40_INTERNAL_a27666b1_4_k_cu_de4b56d4_112764cuda3std3__45__cpo3endE,@object
	.size		_ZN40_INTERNAL_a27666b1_4_k_cu_de4b56d4_112764cuda3std3__45__cpo3endE,(_ZN40_INTERNAL_a27666b1_4_k_cu_de4b56d4_112764cuda3std3__419piecewise_constructE - _ZN40_INTERNAL_a27666b1_4_k_cu_de4b56d4_112764cuda3std3__45__cpo3endE)
_ZN40_INTERNAL_a27666b1_4_k_cu_de4b56d4_112764cuda3std3__45__cpo3endE:
	.zero		1
	.type		_ZN40_INTERNAL_a27666b1_4_k_cu_de4b56d4_112764cuda3std3__419piecewise_constructE,@object
	.size		_ZN40_INTERNAL_a27666b1_4_k_cu_de4b56d4_112764cuda3std3__419piecewise_constructE,(_ZN40_INTERNAL_a27666b1_4_k_cu_de4b56d4_112764cuda3std3__45__cpo4cendE - _ZN40_INTERNAL_a27666b1_4_k_cu_de4b56d4_112764cuda3std3__419piecewise_constructE)
_ZN40_INTERNAL_a27666b1_4_k_cu_de4b56d4_112764cuda3std3__419piecewise_constructE:
	.zero		1
	.type		_ZN40_INTERNAL_a27666b1_4_k_cu_de4b56d4_112764cuda3std3__45__cpo4cendE,@object
	.size		_ZN40_INTERNAL_a27666b1_4_k_cu_de4b56d4_112764cuda3std3__45__cpo4cendE,(_ZN40_INTERNAL_a27666b1_4_k_cu_de4b56d4_112764cuda3std6ranges3__45__cpo4swapE - _ZN40_INTERNAL_a27666b1_4_k_cu_de4b56d4_112764cuda3std3__45__cpo4cendE)
_ZN40_INTERNAL_a27666b1_4_k_cu_de4b56d4_112764cuda3std3__45__cpo4cendE:
	.zero		1
	.type		_ZN40_INTERNAL_a27666b1_4_k_cu_de4b56d4_112764cuda3std6ranges3__45__cpo4swapE,@object
	.size		_ZN40_INTERNAL_a27666b1_4_k_cu_de4b56d4_112764cuda3std6ranges3__45__cpo4swapE,(.L_7 - _ZN40_INTERNAL_a27666b1_4_k_cu_de4b56d4_112764cuda3std6ranges3__45__cpo4swapE)
_ZN40_INTERNAL_a27666b1_4_k_cu_de4b56d4_112764cuda3std6ranges3__45__cpo4swapE:
	.zero		1
.L_7:


//--------------------- .nv.constant0._ZN7cutlass13device_kernelINS_4gemm6kernel13GemmUniversalIN4cute5tupleIJiiiiEEENS1_10collective13CollectiveMmaINS1_37MainloopSm90TmaGmmaWarpSpecializedFP8ILi22ENS5_IJNS4_1CILi1EEESB_SB_EEENS1_35KernelTmaWarpSpecializedCooperativeEEENS5_IJNSA_ILi192EEENSA_ILi128EEENSA_ILi32EEEEEENS_12float_e4m3_tENS5_IJlSB_lEEESJ_SK_NS4_8TiledMMAINS4_8MMA_AtomIJNS4_4SM904GMMA31MMA_64x128x32_F32E4M3E4M3_SS_TNILNSO_7ScaleInE1ELSQ_1EEEEEENS4_6LayoutINS5_IJNSA_ILi2EEESB_SB_EEENS5_IJSB_NSA_ILi0EEESW_EEEEENS5_IJNS4_10UnderscoreESZ_SZ_EEEEENS4_13SM90_TMA_LOADENS4_14ComposedLayoutINS4_7SwizzleILi1ELi4ELi3EEENS4_18smem_ptr_flag_bitsILi8EEENST_INS5_IJNSA_ILi8EEESH_EEENS5_IJSH_SB_EEEEEEEvNS4_8identityES12_S1C_vS1D_EENS_8epilogue10collective6detail29Sm90TmaWarpSpecializedAdapterINS1G_15DefaultEpilogueISJ_SK_SK_NS1F_6thread17LinearCombinationISJ_Li1EffLNS1K_9ScaleType4KindE0ELNS_15FloatRoundStyleE2ESJ_EENS1_15EpilogueDefaultEEEEEvvEEEEvNT_6ParamsE --------------------------
	.section	.nv.constant0._ZN7cutlass13device_kernelINS_4gemm6kernel13GemmUniversalIN4cute5tupleIJiiiiEEENS1_10collective13CollectiveMmaINS1_37MainloopSm90TmaGmmaWarpSpecializedFP8ILi22ENS5_IJNS4_1CILi1EEESB_SB_EEENS1_35KernelTmaWarpSpecializedCooperativeEEENS5_IJNSA_ILi192EEENSA_ILi128EEENSA_ILi32EEEEEENS_12float_e4m3_tENS5_IJlSB_lEEESJ_SK_NS4_8TiledMMAINS4_8MMA_AtomIJNS4_4SM904GMMA31MMA_64x128x32_F32E4M3E4M3_SS_TNILNSO_7ScaleInE1ELSQ_1EEEEEENS4_6LayoutINS5_IJNSA_ILi2EEESB_SB_EEENS5_IJSB_NSA_ILi0EEESW_EEEEENS5_IJNS4_10UnderscoreESZ_SZ_EEEEENS4_13SM90_TMA_LOADENS4_14ComposedLayoutINS4_7SwizzleILi1ELi4ELi3EEENS4_18smem_ptr_flag_bitsILi8EEENST_INS5_IJNSA_ILi8EEESH_EEENS5_IJSH_SB_EEEEEEEvNS4_8identityES12_S1C_vS1D_EENS_8epilogue10collective6detail29Sm90TmaWarpSpecializedAdapterINS1G_15DefaultEpilogueISJ_SK_SK_NS1F_6thread17LinearCombinationISJ_Li1EffLNS1K_9ScaleType4KindE0ELNS_15FloatRoundStyleE2ESJ_EENS1_15EpilogueDefaultEEEEEvvEEEEvNT_6ParamsE,"a",@progbits
	.sectionflags	@""
	.align	4
.nv.constant0._ZN7cutlass13device_kernelINS_4gemm6kernel13GemmUniversalIN4cute5tupleIJiiiiEEENS1_10collective13CollectiveMmaINS1_37MainloopSm90TmaGmmaWarpSpecializedFP8ILi22ENS5_IJNS4_1CILi1EEESB_SB_EEENS1_35KernelTmaWarpSpecializedCooperativeEEENS5_IJNSA_ILi192EEENSA_ILi128EEENSA_ILi32EEEEEENS_12float_e4m3_tENS5_IJlSB_lEEESJ_SK_NS4_8TiledMMAINS4_8MMA_AtomIJNS4_4SM904GMMA31MMA_64x128x32_F32E4M3E4M3_SS_TNILNSO_7ScaleInE1ELSQ_1EEEEEENS4_6LayoutINS5_IJNSA_ILi2EEESB_SB_EEENS5_IJSB_NSA_ILi0EEESW_EEEEENS5_IJNS4_10UnderscoreESZ_SZ_EEEEENS4_13SM90_TMA_LOADENS4_14ComposedLayoutINS4_7SwizzleILi1ELi4ELi3EEENS4_18smem_ptr_flag_bitsILi8EEENST_INS5_IJNSA_ILi8EEESH_EEENS5_IJSH_SB_EEEEEEEvNS4_8identityES12_S1C_vS1D_EENS_8epilogue10collective6detail29Sm90TmaWarpSpecializedAdapterINS1G_15DefaultEpilogueISJ_SK_SK_NS1F_6thread17LinearCombinationISJ_Li1EffLNS1K_9ScaleType4KindE0ELNS_15FloatRoundStyleE2ESJ_EENS1_15EpilogueDefaultEEEEEvvEEEEvNT_6ParamsE:
	.zero		1664


//--------------------- SYMBOLS --------------------------

	.type		.nv.reservedSmem.offset0,@object
	.size		.nv.reservedSmem.offset0,0x4
